// auto-generated by cutlass_sweep.gemm — config: {"arch": "sm_100", "cluster_m": 4, "cluster_n": 2, "dtype": "e4m3", "dtype_b": "e4m3", "layout": "nt", "stages": 0, "tile_k": 64, "tile_m": 64, "tile_n": 256}
#include "cutlass/cutlass.h"
#include "cutlass/gemm/collective/collective_builder.hpp"
#include "cutlass/gemm/device/gemm_universal_adapter.h"
#include "cutlass/gemm/kernel/gemm_universal.hpp"
#include "cutlass/epilogue/collective/collective_builder.hpp"

using ElemA = cutlass::float_e4m3_t;
using ElemB = cutlass::float_e4m3_t;
using ElemCD = cutlass::float_e4m3_t;
using Acc  = float;
using TileShape    = cute::Shape<cute::_64, cute::_256, cute::_64>;
using ClusterShape = cute::Shape<cute::_4, cute::_2, cute::_1>;

using CollectiveEpilogue = typename cutlass::epilogue::collective::CollectiveBuilder<
    cutlass::arch::Sm100, cutlass::arch::OpClassTensorOp,
    TileShape, ClusterShape,
    cutlass::epilogue::collective::EpilogueTileAuto,
    Acc, Acc,
    ElemCD, cutlass::layout::RowMajor, 128 / cutlass::sizeof_bits<ElemCD>::value,
    ElemCD, cutlass::layout::RowMajor, 128 / cutlass::sizeof_bits<ElemCD>::value,
    cutlass::epilogue::collective::EpilogueScheduleAuto
  >::CollectiveOp;

using CollectiveMainloop = typename cutlass::gemm::collective::CollectiveBuilder<
    cutlass::arch::Sm100, cutlass::arch::OpClassTensorOp,
    ElemA, cutlass::layout::RowMajor, 128 / cutlass::sizeof_bits<ElemA>::value,
    ElemB, cutlass::layout::ColumnMajor, 128 / cutlass::sizeof_bits<ElemB>::value,
    Acc,
    TileShape, ClusterShape,
    cutlass::gemm::collective::StageCountAutoCarveout<static_cast<int>(sizeof(typename CollectiveEpilogue::SharedStorage))>,
    cutlass::gemm::collective::KernelScheduleAuto
  >::CollectiveOp;

using GemmKernel = cutlass::gemm::kernel::GemmUniversal<
    cute::Shape<int,int,int,int>,
    CollectiveMainloop,
    CollectiveEpilogue
>;
using Gemm = cutlass::gemm::device::GemmUniversalAdapter<GemmKernel>;

// Force the device kernel symbol into the cubin without needing a host main.
auto* _anchor = &cutlass::device_kernel<GemmKernel>;


// ===== COMPILED SASS (sm_100a) =====

	.target	sm_100a

	.elftype	@"ET_EXEC"


//--------------------- .note.nv.tkinfo           --------------------------
	.section	.note.nv.tkinfo,"",@"SHT_NOTE"
	.sectionflags	@"SHF_NOTE_NV_TKINFO"
	.tkinfo
        /*0018*/ 	.word	0x00000002
        /*0030*/ 	.string	""
        /*0030*/ 	.string	"ptxas"
        /*0030*/ 	.string	"Cuda compilation tools, release 13.0, V13.0.88"
        /*0030*/ 	.string	"Build cuda_13.0.r13.0/compiler.36424714_0"
        /*0030*/ 	.string	"-arch sm_100a -m 64 "



//--------------------- .note.nv.cuinfo           --------------------------
	.section	.note.nv.cuinfo,"",@"SHT_NOTE"
	.sectionflags	@"SHF_NOTE_NV_CUINFO"
        /*0018*/ 	.short	0x0002
        /*001a*/ 	.short	0x0064
        /*001c*/ 	.short	0x0082
	.zero		2


//--------------------- .nv.info                  --------------------------
	.section	.nv.info,"",@"SHT_CUDA_INFO"
	.align	4


	//----- nvinfo : EIATTR_REGCOUNT
	.align		4
        /*0000*/ 	.byte	0x04, 0x2f
        /*0002*/ 	.short	(.L_20 - .L_19)
	.align		4
.L_19:
        /*0004*/ 	.word	index@(_ZN7cutlass13device_kernelINS_4gemm6kernel13GemmUniversalIN4cute5tupleIJiiiiEEENS1_10collective13CollectiveMmaINS1_35MainloopSm100TmaUmmaWarpSpecializedILi10ELi2ELi4ENS5_IJNS4_1CILi4EEENSA_ILi2EEENSA_ILi1EEEEEEEENS5_IJNSA_ILi64EEENSA_ILi256EEESG_EEENS_12float_e4m3_tENS5_IJlSD_lEEESJ_SK_NS4_8TiledMMAINS4_8MMA_AtomIJNS4_10MMA_TraitsINS4_19SM100_MMA_F8F6F4_SSEJSJ_SJ_fSG_SH_NS4_17integral_constantINS4_4UMMA5MajorELSR_0EEESS_NSP_INSQ_7ScaleInELST_0EEESU_EEEEEENS4_6LayoutINS5_IJSD_SD_SD_EEENS5_IJNSA_ILi0EEESZ_SZ_EEEEENS5_IJNS4_10UnderscoreES12_S12_EEEEENS4_23SM90_TMA_LOAD_MULTICASTENS4_14ComposedLayoutINS4_7SwizzleILi2ELi4ELi3EEENS4_18smem_ptr_flag_bitsILi8EEENSX_INS5_IJNSA_ILi8EEESG_EEENS5_IJSG_SD_EEEEEEEvNS4_8identityES15_S1F_vS1G_EENS_8epilogue10collective18CollectiveEpilogueINS1I_23Sm100TmaWarpSpecializedILi4ELi2ELi32ELb0ELb0EEEJSI_NS5_IJNSX_ISG_SD_EES1N_EEESJ_SK_SJ_SK_NS1I_6fusion15FusionCallbacksIS1M_NS1P_17LinearCombinationISJ_fSJ_fLNS_15FloatRoundStyleE2EEESI_S1O_JEEENS4_5SM1004TMEM4LOAD26SM100_TMEM_LOAD_16dp32b32xENS4_13SM90_TMA_LOADES1F_NS4_39AutoVectorizingCopyWithAssumedAlignmentILi128EEENS4_14SM90_TMA_STOREES1F_S21_S21_EEEvvEEEEvNT_6ParamsE)
        /*0008*/ 	.word	0x00000075


	//----- nvinfo : EIATTR_FRAME_SIZE
	.align		4
.L_20:
        /*000c*/ 	.byte	0x04, 0x11
        /*000e*/ 	.short	(.L_22 - .L_21)
	.align		4
.L_21:
        /*0010*/ 	.word	index@($__internal_2_$__cuda_sm10x_tcgen05_guardrail_trap_unallocated_columns_being_dealloced)
        /*0014*/ 	.word	0x00000000


	//----- nvinfo : EIATTR_FRAME_SIZE
	.align		4
.L_22:
        /*0018*/ 	.byte	0x04, 0x11
        /*001a*/ 	.short	(.L_24 - .L_23)
	.align		4
.L_23:
        /*001c*/ 	.word	index@($__internal_1_$__cuda_sm10x_tcgen05_guardrail_trap_phase_invalid_during_alloc)
        /*0020*/ 	.word	0x00000000


	//----- nvinfo : EIATTR_FRAME_SIZE
	.align		4
.L_24:
        /*0024*/ 	.byte	0x04, 0x11
        /*0026*/ 	.short	(.L_26 - .L_25)
	.align		4
.L_25:
        /*0028*/ 	.word	index@($__internal_0_$__cuda_sm10x_tcgen05_guardrail_trap_col_being_dealloced_not_returned_by_alloc)
        /*002c*/ 	.word	0x00000000


	//----- nvinfo : EIATTR_FRAME_SIZE
	.align		4
.L_26:
        /*0030*/ 	.byte	0x04, 0x11
        /*0032*/ 	.short	(.L_28 - .L_27)
	.align		4
.L_27:
        /*0034*/ 	.word	index@(_ZN7cutlass13device_kernelINS_4gemm6kernel13GemmUniversalIN4cute5tupleIJiiiiEEENS1_10collective13CollectiveMmaINS1_35MainloopSm100TmaUmmaWarpSpecializedILi10ELi2ELi4ENS5_IJNS4_1CILi4EEENSA_ILi2EEENSA_ILi1EEEEEEEENS5_IJNSA_ILi64EEENSA_ILi256EEESG_EEENS_12float_e4m3_tENS5_IJlSD_lEEESJ_SK_NS4_8TiledMMAINS4_8MMA_AtomIJNS4_10MMA_TraitsINS4_19SM100_MMA_F8F6F4_SSEJSJ_SJ_fSG_SH_NS4_17integral_constantINS4_4UMMA5MajorELSR_0EEESS_NSP_INSQ_7ScaleInELST_0EEESU_EEEEEENS4_6LayoutINS5_IJSD_SD_SD_EEENS5_IJNSA_ILi0EEESZ_SZ_EEEEENS5_IJNS4_10UnderscoreES12_S12_EEEEENS4_23SM90_TMA_LOAD_MULTICASTENS4_14ComposedLayoutINS4_7SwizzleILi2ELi4ELi3EEENS4_18smem_ptr_flag_bitsILi8EEENSX_INS5_IJNSA_ILi8EEESG_EEENS5_IJSG_SD_EEEEEEEvNS4_8identityES15_S1F_vS1G_EENS_8epilogue10collective18CollectiveEpilogueINS1I_23Sm100TmaWarpSpecializedILi4ELi2ELi32ELb0ELb0EEEJSI_NS5_IJNSX_ISG_SD_EES1N_EEESJ_SK_SJ_SK_NS1I_6fusion15FusionCallbacksIS1M_NS1P_17LinearCombinationISJ_fSJ_fLNS_15FloatRoundStyleE2EEESI_S1O_JEEENS4_5SM1004TMEM4LOAD26SM100_TMEM_LOAD_16dp32b32xENS4_13SM90_TMA_LOADES1F_NS4_39AutoVectorizingCopyWithAssumedAlignmentILi128EEENS4_14SM90_TMA_STOREES1F_S21_S21_EEEvvEEEEvNT_6ParamsE)
        /*0038*/ 	.word	0x00000000


	//----- nvinfo : EIATTR_MIN_STACK_SIZE
	.align		4
.L_28:
        /*003c*/ 	.byte	0x04, 0x12
        /*003e*/ 	.short	(.L_30 - .L_29)
	.align		4
.L_29:
        /*0040*/ 	.word	index@(_ZN7cutlass13device_kernelINS_4gemm6kernel13GemmUniversalIN4cute5tupleIJiiiiEEENS1_10collective13CollectiveMmaINS1_35MainloopSm100TmaUmmaWarpSpecializedILi10ELi2ELi4ENS5_IJNS4_1CILi4EEENSA_ILi2EEENSA_ILi1EEEEEEEENS5_IJNSA_ILi64EEENSA_ILi256EEESG_EEENS_12float_e4m3_tENS5_IJlSD_lEEESJ_SK_NS4_8TiledMMAINS4_8MMA_AtomIJNS4_10MMA_TraitsINS4_19SM100_MMA_F8F6F4_SSEJSJ_SJ_fSG_SH_NS4_17integral_constantINS4_4UMMA5MajorELSR_0EEESS_NSP_INSQ_7ScaleInELST_0EEESU_EEEEEENS4_6LayoutINS5_IJSD_SD_SD_EEENS5_IJNSA_ILi0EEESZ_SZ_EEEEENS5_IJNS4_10UnderscoreES12_S12_EEEEENS4_23SM90_TMA_LOAD_MULTICASTENS4_14ComposedLayoutINS4_7SwizzleILi2ELi4ELi3EEENS4_18smem_ptr_flag_bitsILi8EEENSX_INS5_IJNSA_ILi8EEESG_EEENS5_IJSG_SD_EEEEEEEvNS4_8identityES15_S1F_vS1G_EENS_8epilogue10collective18CollectiveEpilogueINS1I_23Sm100TmaWarpSpecializedILi4ELi2ELi32ELb0ELb0EEEJSI_NS5_IJNSX_ISG_SD_EES1N_EEESJ_SK_SJ_SK_NS1I_6fusion15FusionCallbacksIS1M_NS1P_17LinearCombinationISJ_fSJ_fLNS_15FloatRoundStyleE2EEESI_S1O_JEEENS4_5SM1004TMEM4LOAD26SM100_TMEM_LOAD_16dp32b32xENS4_13SM90_TMA_LOADES1F_NS4_39AutoVectorizingCopyWithAssumedAlignmentILi128EEENS4_14SM90_TMA_STOREES1F_S21_S21_EEEvvEEEEvNT_6ParamsE)
        /*0044*/ 	.word	0x00000000
.L_30:


//--------------------- .nv.compat                --------------------------
	.section	.nv.compat,"",@"SHT_CUDA_COMPAT_INFO"
	.align	4
        /*0000*/ 	.byte	0x02, 0x09, 0x01, 0x00, 0x02, 0x02, 0x02, 0x00, 0x02, 0x05, 0x05, 0x00, 0x03, 0x07, 0x01, 0x01
        /*0010*/ 	.byte	0x02, 0x03, 0x01, 0x00, 0x02, 0x06, 0x01, 0x00, 0x04, 0x0b, 0x08, 0x00, 0x09, 0x00, 0x00, 0x00
        /*0020*/ 	.byte	0x00, 0x00, 0x00, 0x00


//--------------------- .nv.info._ZN7cutlass13device_kernelINS_4gemm6kernel13GemmUniversalIN4cute5tupleIJiiiiEEENS1_10collective13CollectiveMmaINS1_35MainloopSm100TmaUmmaWarpSpecializedILi10ELi2ELi4ENS5_IJNS4_1CILi4EEENSA_ILi2EEENSA_ILi1EEEEEEEENS5_IJNSA_ILi64EEENSA_ILi256EEESG_EEENS_12float_e4m3_tENS5_IJlSD_lEEESJ_SK_NS4_8TiledMMAINS4_8MMA_AtomIJNS4_10MMA_TraitsINS4_19SM100_MMA_F8F6F4_SSEJSJ_SJ_fSG_SH_NS4_17integral_constantINS4_4UMMA5MajorELSR_0EEESS_NSP_INSQ_7ScaleInELST_0EEESU_EEEEEENS4_6LayoutINS5_IJSD_SD_SD_EEENS5_IJNSA_ILi0EEESZ_SZ_EEEEENS5_IJNS4_10UnderscoreES12_S12_EEEEENS4_23SM90_TMA_LOAD_MULTICASTENS4_14ComposedLayoutINS4_7SwizzleILi2ELi4ELi3EEENS4_18smem_ptr_flag_bitsILi8EEENSX_INS5_IJNSA_ILi8EEESG_EEENS5_IJSG_SD_EEEEEEEvNS4_8identityES15_S1F_vS1G_EENS_8epilogue10collective18CollectiveEpilogueINS1I_23Sm100TmaWarpSpecializedILi4ELi2ELi32ELb0ELb0EEEJSI_NS5_IJNSX_ISG_SD_EES1N_EEESJ_SK_SJ_SK_NS1I_6fusion15FusionCallbacksIS1M_NS1P_17LinearCombinationISJ_fSJ_fLNS_15FloatRoundStyleE2EEESI_S1O_JEEENS4_5SM1004TMEM4LOAD26SM100_TMEM_LOAD_16dp32b32xENS4_13SM90_TMA_LOADES1F_NS4_39AutoVectorizingCopyWithAssumedAlignmentILi128EEENS4_14SM90_TMA_STOREES1F_S21_S21_EEEvvEEEEvNT_6ParamsE --------------------------
	.section	.nv.info._ZN7cutlass13device_kernelINS_4gemm6kernel13GemmUniversalIN4cute5tupleIJiiiiEEENS1_10collective13CollectiveMmaINS1_35MainloopSm100TmaUmmaWarpSpecializedILi10ELi2ELi4ENS5_IJNS4_1CILi4EEENSA_ILi2EEENSA_ILi1EEEEEEEENS5_IJNSA_ILi64EEENSA_ILi256EEESG_EEENS_12float_e4m3_tENS5_IJlSD_lEEESJ_SK_NS4_8TiledMMAINS4_8MMA_AtomIJNS4_10MMA_TraitsINS4_19SM100_MMA_F8F6F4_SSEJSJ_SJ_fSG_SH_NS4_17integral_constantINS4_4UMMA5MajorELSR_0EEESS_NSP_INSQ_7ScaleInELST_0EEESU_EEEEEENS4_6LayoutINS5_IJSD_SD_SD_EEENS5_IJNSA_ILi0EEESZ_SZ_EEEEENS5_IJNS4_10UnderscoreES12_S12_EEEEENS4_23SM90_TMA_LOAD_MULTICASTENS4_14ComposedLayoutINS4_7SwizzleILi2ELi4ELi3EEENS4_18smem_ptr_flag_bitsILi8EEENSX_INS5_IJNSA_ILi8EEESG_EEENS5_IJSG_SD_EEEEEEEvNS4_8identityES15_S1F_vS1G_EENS_8epilogue10collective18CollectiveEpilogueINS1I_23Sm100TmaWarpSpecializedILi4ELi2ELi32ELb0ELb0EEEJSI_NS5_IJNSX_ISG_SD_EES1N_EEESJ_SK_SJ_SK_NS1I_6fusion15FusionCallbacksIS1M_NS1P_17LinearCombinationISJ_fSJ_fLNS_15FloatRoundStyleE2EEESI_S1O_JEEENS4_5SM1004TMEM4LOAD26SM100_TMEM_LOAD_16dp32b32xENS4_13SM90_TMA_LOADES1F_NS4_39AutoVectorizingCopyWithAssumedAlignmentILi128EEENS4_14SM90_TMA_STOREES1F_S21_S21_EEEvvEEEEvNT_6ParamsE,"",@"SHT_CUDA_INFO"
	.sectionflags	@""
	.align	4


	//----- nvinfo : EIATTR_CUDA_API_VERSION
	.align		4
        /*0000*/ 	.byte	0x04, 0x37
        /*0002*/ 	.short	(.L_32 - .L_31)
.L_31:
        /*0004*/ 	.word	0x00000082


	//----- nvinfo : EIATTR_KPARAM_INFO
	.align		4
.L_32:
        /*0008*/ 	.byte	0x04, 0x17
        /*000a*/ 	.short	(.L_34 - .L_33)
.L_33:
        /*000c*/ 	.word	0x00000000
        /*0010*/ 	.short	0x0000
        /*0012*/ 	.short	0x0000
        /*0014*/ 	.byte	0x00, 0xf0, 0x01, 0x20


	//----- nvinfo : EIATTR_AT_ENTRY_FRAGMENTS
	.align		4
.L_34:
        /*0018*/ 	.byte	0x04, 0x4f
        /*001a*/ 	.short	(.L_36 - .L_35)


	//   ....[0]....
.L_35:
        /*001c*/ 	.word	0x00000006


	//----- nvinfo : EIATTR_RESERVED_SMEM_USED
	.align		4
.L_36:
        /*0020*/ 	.byte	0x01, 0x41
	.zero		2


	//----- nvinfo : EIATTR_SPARSE_MMA_MASK
	.align		4
        /*0024*/ 	.byte	0x03, 0x50
        /*0026*/ 	.short	0x0000


	//----- nvinfo : EIATTR_TCGEN05_1CTA_USED
	.align		4
        /*0028*/ 	.byte	0x01, 0x51
	.zero		2


	//----- nvinfo : EIATTR_MAXREG_COUNT
	.align		4
        /*002c*/ 	.byte	0x03, 0x1b
        /*002e*/ 	.short	0x00ff


	//----- nvinfo : EIATTR_NUM_BARRIERS
	.align		4
        /*0030*/ 	.byte	0x02, 0x4c
        /*0032*/ 	.byte	0x07
	.zero		1


	//----- nvinfo : EIATTR_EXTERNS
	.align		4
        /*0034*/ 	.byte	0x04, 0x0f
        /*0036*/ 	.short	(.L_38 - .L_37)


	//   ....[0]....
	.align		4
.L_37:
        /*0038*/ 	.word	index@(__assertfail)


	//----- nvinfo : EIATTR_MERCURY_ISA_VERSION
	.align		4
.L_38:
        /*003c*/ 	.byte	0x03, 0x5f
        /*003e*/ 	.short	0x0101


	//----- nvinfo : EIATTR_INT_WARP_WIDE_INSTR_OFFSETS
	.align		4
        /*0040*/ 	.byte	0x04, 0x31
        /*0042*/ 	.short	(.L_40 - .L_39)


	//   ....[0]....
.L_39:
        /*0044*/ 	.word	0x00004290


	//   ....[1]....
        /*0048*/ 	.word	0x000042b0


	//   ....[2]....
        /*004c*/ 	.word	0x000042e0


	//   ....[3]....
        /*0050*/ 	.word	0x00004e60


	//   ....[4]....
        /*0054*/ 	.word	0x00004ed0


	//   ....[5]....
        /*0058*/ 	.word	0x00004fa0


	//   ....[6]....
        /*005c*/ 	.word	0x00005020


	//   ....[7]....
        /*0060*/ 	.word	0x00005110


	//   ....[8]....
        /*0064*/ 	.word	0x00005190


	//   ....[9]....
        /*0068*/ 	.word	0x00005270


	//   ....[10]....
        /*006c*/ 	.word	0x00005320


	//----- nvinfo : EIATTR_COOP_GROUP_MASK_REGIDS
	.align		4
.L_40:
        /*0070*/ 	.byte	0x04, 0x29
        /*0072*/ 	.short	(.L_42 - .L_41)


	//   ....[0]....
.L_41:
        /*0074*/ 	.word	0xffffffff


	//   ....[1]....
        /*0078*/ 	.word	0xffffffff


	//   ....[2]....
        /*007c*/ 	.word	0xffffffff


	//   ....[3]....
        /*0080*/ 	.word	0xffffffff


	//   ....[4]....
        /*0084*/ 	.word	0xffffffff


	//   ....[5]....
        /*0088*/ 	.word	0xffffffff


	//   ....[6]....
        /*008c*/ 	.word	0xffffffff


	//   ....[7]....
        /*0090*/ 	.word	0xffffffff


	//   ....[8]....
        /*0094*/ 	.word	0xffffffff


	//   ....[9]....
        /*0098*/ 	.word	0xffffffff


	//   ....[10]....
        /*009c*/ 	.word	0xffffffff


	//   ....[11]....
        /*00a0*/ 	.word	0xffffffff


	//   ....[12]....
        /*00a4*/ 	.word	0xffffffff


	//   ....[13]....
        /*00a8*/ 	.word	0xffffffff


	//----- nvinfo : EIATTR_COOP_GROUP_INSTR_OFFSETS
	.align		4
.L_42:
        /*00ac*/ 	.byte	0x04, 0x28
        /*00ae*/ 	.short	(.L_44 - .L_43)


	//   ....[0]....
.L_43:
        /*00b0*/ 	.word	0x00000080


	//   ....[1]....
        /*00b4*/ 	.word	0x000004f0


	//   ....[2]....
        /*00b8*/ 	.word	0x00000790


	//   ....[3]....
        /*00bc*/ 	.word	0x00000930


	//   ....[4]....
        /*00c0*/ 	.word	0x00000a30


	//   ....[5]....
        /*00c4*/ 	.word	0x00000ba0


	//   ....[6]....
        /*00c8*/ 	.word	0x00000d40


	//   ....[7]....
        /*00cc*/ 	.word	0x00000ef0


	//   ....[8]....
        /*00d0*/ 	.word	0x00002320


	//   ....[9]....
        /*00d4*/ 	.word	0x00003560


	//   ....[10]....
        /*00d8*/ 	.word	0x00003770


	//   ....[11]....
        /*00dc*/ 	.word	0x000037a0


	//   ....[12]....
        /*00e0*/ 	.word	0x00004170


	//   ....[13]....
        /*00e4*/ 	.word	0x000043a0


	//----- nvinfo : EIATTR_VRC_CTA_INIT_COUNT
	.align		4
.L_44:
        /*00e8*/ 	.byte	0x02, 0x4a
        /*00ea*/ 	.byte	0x80
	.zero		1


	//----- nvinfo : EIATTR_SYSCALL_OFFSETS
	.align		4
        /*00ec*/ 	.byte	0x04, 0x46
        /*00ee*/ 	.short	(.L_46 - .L_45)


	//   ....[0]....
.L_45:
        /*00f0*/ 	.word	0x00005fb0


	//   ....[1]....
        /*00f4*/ 	.word	0x000060f0


	//   ....[2]....
        /*00f8*/ 	.word	0x00006920


	//   ....[3]....
        /*00fc*/ 	.word	0x000076b0


	//   ....[4]....
        /*0100*/ 	.word	0x00008400


	//   ....[5]....
        /*0104*/ 	.word	0x00009180


	//----- nvinfo : EIATTR_MBARRIER_INSTR_OFFSETS
	.align		4
.L_46:
        /*0108*/ 	.byte	0x04, 0x39
        /*010a*/ 	.short	(.L_48 - .L_47)


	//   ....[0]....
.L_47:
        /*010c*/ 	.word	0x00000630
        /*0110*/ 	.word	0x000000ff
        /*0114*/ 	.word	0x00000000
        /*0118*/ 	.short	0x0100
        /*011a*/ 	.byte	0x04
	.zero		1


	//   ....[1]....
        /*011c*/ 	.word	0x00000640
        /*0120*/ 	.word	0x000000ff
        /*0124*/ 	.word	0x00000050
        /*0128*/ 	.short	0x0100
        /*012a*/ 	.byte	0x04
	.zero		1


	//   ....[2]....
        /*012c*/ 	.word	0x00000650
        /*0130*/ 	.word	0x000000ff
        /*0134*/ 	.word	0x00000008
        /*0138*/ 	.short	0x0100
        /*013a*/ 	.byte	0x04
	.zero		1


	//   ....[3]....
        /*013c*/ 	.word	0x00000660
        /*0140*/ 	.word	0x000000ff
        /*0144*/ 	.word	0x00000058
        /*0148*/ 	.short	0x0100
        /*014a*/ 	.byte	0x04
	.zero		1


	//   ....[4]....
        /*014c*/ 	.word	0x00000670
        /*0150*/ 	.word	0x000000ff
        /*0154*/ 	.word	0x00000010
        /*0158*/ 	.short	0x0100
        /*015a*/ 	.byte	0x04
	.zero		1


	//   ....[5]....
        /*015c*/ 	.word	0x00000680
        /*0160*/ 	.word	0x000000ff
        /*0164*/ 	.word	0x00000060
        /*0168*/ 	.short	0x0100
        /*016a*/ 	.byte	0x04
	.zero		1


	//   ....[6]....
        /*016c*/ 	.word	0x00000690
        /*0170*/ 	.word	0x000000ff
        /*0174*/ 	.word	0x00000018
        /*0178*/ 	.short	0x0100
        /*017a*/ 	.byte	0x04
	.zero		1


	//   ....[7]....
        /*017c*/ 	.word	0x000006a0
        /*0180*/ 	.word	0x000000ff
        /*0184*/ 	.word	0x00000068
        /*0188*/ 	.short	0x0100
        /*018a*/ 	.byte	0x04
	.zero		1


	//   ....[8]....
        /*018c*/ 	.word	0x000006b0
        /*0190*/ 	.word	0x000000ff
        /*0194*/ 	.word	0x00000020
        /*0198*/ 	.short	0x0100
        /*019a*/ 	.byte	0x04
	.zero		1


	//   ....[9]....
        /*019c*/ 	.word	0x000006c0
        /*01a0*/ 	.word	0x000000ff
        /*01a4*/ 	.word	0x00000070
        /*01a8*/ 	.short	0x0100
        /*01aa*/ 	.byte	0x04
	.zero		1


	//   ....[10]....
        /*01ac*/ 	.word	0x000006d0
        /*01b0*/ 	.word	0x000000ff
        /*01b4*/ 	.word	0x00000028
        /*01b8*/ 	.short	0x0100
        /*01ba*/ 	.byte	0x04
	.zero		1


	//   ....[11]....
        /*01bc*/ 	.word	0x000006e0
        /*01c0*/ 	.word	0x000000ff
        /*01c4*/ 	.word	0x00000078
        /*01c8*/ 	.short	0x0100
        /*01ca*/ 	.byte	0x04
	.zero		1


	//   ....[12]....
        /*01cc*/ 	.word	0x000006f0
        /*01d0*/ 	.word	0x000000ff
        /*01d4*/ 	.word	0x00000030
        /*01d8*/ 	.short	0x0100
        /*01da*/ 	.byte	0x04
	.zero		1


	//   ....[13]....
        /*01dc*/ 	.word	0x00000700
        /*01e0*/ 	.word	0x000000ff
        /*01e4*/ 	.word	0x00000080
        /*01e8*/ 	.short	0x0100
        /*01ea*/ 	.byte	0x04
	.zero		1


	//   ....[14]....
        /*01ec*/ 	.word	0x00000710
        /*01f0*/ 	.word	0x000000ff
        /*01f4*/ 	.word	0x00000038
        /*01f8*/ 	.short	0x0100
        /*01fa*/ 	.byte	0x04
	.zero		1


	//   ....[15]....
        /*01fc*/ 	.word	0x00000720
        /*0200*/ 	.word	0x000000ff
        /*0204*/ 	.word	0x00000088
        /*0208*/ 	.short	0x0100
        /*020a*/ 	.byte	0x04
	.zero		1


	//   ....[16]....
        /*020c*/ 	.word	0x00000730
        /*0210*/ 	.word	0x000000ff
        /*0214*/ 	.word	0x00000040
        /*0218*/ 	.short	0x0100
        /*021a*/ 	.byte	0x04
	.zero		1


	//   ....[17]....
        /*021c*/ 	.word	0x00000740
        /*0220*/ 	.word	0x000000ff
        /*0224*/ 	.word	0x00000090
        /*0228*/ 	.short	0x0100
        /*022a*/ 	.byte	0x04
	.zero		1


	//   ....[18]....
        /*022c*/ 	.word	0x00000750
        /*0230*/ 	.word	0x000000ff
        /*0234*/ 	.word	0x00000048
        /*0238*/ 	.short	0x0100
        /*023a*/ 	.byte	0x04
	.zero		1


	//   ....[19]....
        /*023c*/ 	.word	0x00000760
        /*0240*/ 	.word	0x000000ff
        /*0244*/ 	.word	0x00000098
        /*0248*/ 	.short	0x0100
        /*024a*/ 	.byte	0x04
	.zero		1


	//   ....[20]....
        /*024c*/ 	.word	0x000008a0
        /*0250*/ 	.word	0x000000ff
        /*0254*/ 	.word	0x000000a0
        /*0258*/ 	.short	0x0100
        /*025a*/ 	.byte	0x04
	.zero		1


	//   ....[21]....
        /*025c*/ 	.word	0x000008b0
        /*0260*/ 	.word	0x000000ff
        /*0264*/ 	.word	0x000000c0
        /*0268*/ 	.short	0x0100
        /*026a*/ 	.byte	0x04
	.zero		1


	//   ....[22]....
        /*026c*/ 	.word	0x000008c0
        /*0270*/ 	.word	0x000000ff
        /*0274*/ 	.word	0x000000a8
        /*0278*/ 	.short	0x0100
        /*027a*/ 	.byte	0x04
	.zero		1


	//   ....[23]....
        /*027c*/ 	.word	0x000008d0
        /*0280*/ 	.word	0x000000ff
        /*0284*/ 	.word	0x000000c8
        /*0288*/ 	.short	0x0100
        /*028a*/ 	.byte	0x04
	.zero		1


	//   ....[24]....
        /*028c*/ 	.word	0x000008e0
        /*0290*/ 	.word	0x000000ff
        /*0294*/ 	.word	0x000000b0
        /*0298*/ 	.short	0x0100
        /*029a*/ 	.byte	0x04
	.zero		1


	//   ....[25]....
        /*029c*/ 	.word	0x000008f0
        /*02a0*/ 	.word	0x000000ff
        /*02a4*/ 	.word	0x000000d0
        /*02a8*/ 	.short	0x0100
        /*02aa*/ 	.byte	0x04
	.zero		1


	//   ....[26]....
        /*02ac*/ 	.word	0x00000900
        /*02b0*/ 	.word	0x000000ff
        /*02b4*/ 	.word	0x000000b8
        /*02b8*/ 	.short	0x0100
        /*02ba*/ 	.byte	0x04
	.zero		1


	//   ....[27]....
        /*02bc*/ 	.word	0x00000910
        /*02c0*/ 	.word	0x000000ff
        /*02c4*/ 	.word	0x000000d8
        /*02c8*/ 	.short	0x0100
        /*02ca*/ 	.byte	0x04
	.zero		1


	//   ....[28]....
        /*02cc*/ 	.word	0x00000a00
        /*02d0*/ 	.word	0x000000ff
        /*02d4*/ 	.word	0x000000e0
        /*02d8*/ 	.short	0x0100
        /*02da*/ 	.byte	0x06
	.zero		1


	//   ....[29]....
        /*02dc*/ 	.word	0x00000a10
        /*02e0*/ 	.word	0x000000ff
        /*02e4*/ 	.word	0x000000e8
        /*02e8*/ 	.short	0x0100
        /*02ea*/ 	.byte	0x06
	.zero		1


	//   ....[30]....
        /*02ec*/ 	.word	0x00000b50
        /*02f0*/ 	.word	0x000000ff
        /*02f4*/ 	.word	0x000000f0
        /*02f8*/ 	.short	0x0100
        /*02fa*/ 	.byte	0x06
	.zero		1


	//   ....[31]....
        /*02fc*/ 	.word	0x00000b60
        /*0300*/ 	.word	0x000000ff
        /*0304*/ 	.word	0x00000100
        /*0308*/ 	.short	0x0100
        /*030a*/ 	.byte	0x06
	.zero		1


	//   ....[32]....
        /*030c*/ 	.word	0x00000b70
        /*0310*/ 	.word	0x000000ff
        /*0314*/ 	.word	0x000000f8
        /*0318*/ 	.short	0x0100
        /*031a*/ 	.byte	0x06
	.zero		1


	//   ....[33]....
        /*031c*/ 	.word	0x00000b80
        /*0320*/ 	.word	0x000000ff
        /*0324*/ 	.word	0x00000108
        /*0328*/ 	.short	0x0100
        /*032a*/ 	.byte	0x06
	.zero		1


	//   ....[34]....
        /*032c*/ 	.word	0x00000cb0
        /*0330*/ 	.word	0x000000ff
        /*0334*/ 	.word	0x00000110
        /*0338*/ 	.short	0x0100
        /*033a*/ 	.byte	0x04
	.zero		1


	//   ....[35]....
        /*033c*/ 	.word	0x00000cc0
        /*0340*/ 	.word	0x000000ff
        /*0344*/ 	.word	0x00000130
        /*0348*/ 	.short	0x0100
        /*034a*/ 	.byte	0x04
	.zero		1


	//   ....[36]....
        /*034c*/ 	.word	0x00000cd0
        /*0350*/ 	.word	0x000000ff
        /*0354*/ 	.word	0x00000118
        /*0358*/ 	.short	0x0100
        /*035a*/ 	.byte	0x04
	.zero		1


	//   ....[37]....
        /*035c*/ 	.word	0x00000ce0
        /*0360*/ 	.word	0x000000ff
        /*0364*/ 	.word	0x00000138
        /*0368*/ 	.short	0x0100
        /*036a*/ 	.byte	0x04
	.zero		1


	//   ....[38]....
        /*036c*/ 	.word	0x00000cf0
        /*0370*/ 	.word	0x000000ff
        /*0374*/ 	.word	0x00000120
        /*0378*/ 	.short	0x0100
        /*037a*/ 	.byte	0x04
	.zero		1


	//   ....[39]....
        /*037c*/ 	.word	0x00000d00
        /*0380*/ 	.word	0x000000ff
        /*0384*/ 	.word	0x00000140
        /*0388*/ 	.short	0x0100
        /*038a*/ 	.byte	0x04
	.zero		1


	//   ....[40]....
        /*038c*/ 	.word	0x00000d10
        /*0390*/ 	.word	0x000000ff
        /*0394*/ 	.word	0x00000128
        /*0398*/ 	.short	0x0100
        /*039a*/ 	.byte	0x04
	.zero		1


	//   ....[41]....
        /*039c*/ 	.word	0x00000d20
        /*03a0*/ 	.word	0x000000ff
        /*03a4*/ 	.word	0x00000148
        /*03a8*/ 	.short	0x0100
        /*03aa*/ 	.byte	0x04
	.zero		1


	//   ....[42]....
        /*03ac*/ 	.word	0x00000e10
        /*03b0*/ 	.word	0x000000ff
        /*03b4*/ 	.word	0x00000150
        /*03b8*/ 	.short	0x0100
        /*03ba*/ 	.byte	0x04
	.zero		1


	//   ....[43]....
        /*03bc*/ 	.word	0x00000e20
        /*03c0*/ 	.word	0x000000ff
        /*03c4*/ 	.word	0x00000160
        /*03c8*/ 	.short	0x0100
        /*03ca*/ 	.byte	0x04
	.zero		1


	//   ....[44]....
        /*03cc*/ 	.word	0x00000e30
        /*03d0*/ 	.word	0x000000ff
        /*03d4*/ 	.word	0x00000158
        /*03d8*/ 	.short	0x0100
        /*03da*/ 	.byte	0x04
	.zero		1


	//   ....[45]....
        /*03dc*/ 	.word	0x00000e40
        /*03e0*/ 	.word	0x000000ff
        /*03e4*/ 	.word	0x00000168
        /*03e8*/ 	.short	0x0100
        /*03ea*/ 	.byte	0x04
	.zero		1


	//   ....[46]....
        /*03ec*/ 	.word	0x00001bb0
        /*03f0*/ 	.word	0x00000000
        /*03f4*/ 	.word	0x00000160
        /*03f8*/ 	.short	0x010a
        /*03fa*/ 	.byte	0xff
	.zero		1


	//   ....[47]....
        /*03fc*/ 	.word	0x00001bd0
        /*0400*/ 	.word	0x00000000
        /*0404*/ 	.word	0x00000150
        /*0408*/ 	.short	0x0101
        /*040a*/ 	.byte	0xff
	.zero		1


	//   ....[48]....
        /*040c*/ 	.word	0x00001c90
        /*0410*/ 	.word	0x000000ff
        /*0414*/ 	.word	0x00000050
        /*0418*/ 	.short	0x010a
        /*041a*/ 	.byte	0x04
	.zero		1


	//   ....[49]....
        /*041c*/ 	.word	0x00001d20
        /*0420*/ 	.word	0x000000ff
        /*0424*/ 	.word	0x00000050
        /*0428*/ 	.short	0x010a
        /*042a*/ 	.byte	0x21
	.zero		1


	//   ....[50]....
        /*042c*/ 	.word	0x00001eb0
        /*0430*/ 	.word	0x000000ff
        /*0434*/ 	.word	0x00000050
        /*0438*/ 	.short	0x010a
        /*043a*/ 	.byte	0x05
	.zero		1


	//   ....[51]....
        /*043c*/ 	.word	0x00001fe0
        /*0440*/ 	.word	0x000000ff
        /*0444*/ 	.word	0x000000e8
        /*0448*/ 	.short	0x0101
        /*044a*/ 	.byte	0x15
	.zero		1


	//   ....[52]....
        /*044c*/ 	.word	0x00002000
        /*0450*/ 	.word	0x000000ff
        /*0454*/ 	.word	0x00000050
        /*0458*/ 	.short	0x010a
        /*045a*/ 	.byte	0x04
	.zero		1


	//   ....[53]....
        /*045c*/ 	.word	0x00002080
        /*0460*/ 	.word	0x000000ff
        /*0464*/ 	.word	0x00000050
        /*0468*/ 	.short	0x010a
        /*046a*/ 	.byte	0x11
	.zero		1


	//   ....[54]....
        /*046c*/ 	.word	0x00002210
        /*0470*/ 	.word	0x000000ff
        /*0474*/ 	.word	0x00000050
        /*0478*/ 	.short	0x010a
        /*047a*/ 	.byte	0x05
	.zero		1


	//   ....[55]....
        /*047c*/ 	.word	0x00002350
        /*0480*/ 	.word	0x00000003
        /*0484*/ 	.word	0x000000f0
        /*0488*/ 	.short	0x010a
        /*048a*/ 	.byte	0xff
	.zero		1


	//   ....[56]....
        /*048c*/ 	.word	0x000024a0
        /*0490*/ 	.word	0x00000000
        /*0494*/ 	.word	0x00000000
        /*0498*/ 	.short	0x0101
        /*049a*/ 	.byte	0xff
	.zero		1


	//   ....[57]....
        /*049c*/ 	.word	0x00002a50
        /*04a0*/ 	.word	0x000000ff
        /*04a4*/ 	.word	0x00000000
        /*04a8*/ 	.short	0x010a
        /*04aa*/ 	.byte	0x04
	.zero		1


	//   ....[58]....
        /*04ac*/ 	.word	0x00002ae0
        /*04b0*/ 	.word	0x000000ff
        /*04b4*/ 	.word	0x00000000
        /*04b8*/ 	.short	0x010a
        /*04ba*/ 	.byte	0x05
	.zero		1


	//   ....[59]....
        /*04bc*/ 	.word	0x00002b70
        /*04c0*/ 	.word	0x000000ff
        /*04c4*/ 	.word	0x00000000
        /*04c8*/ 	.short	0x010a
        /*04ca*/ 	.byte	0x05
	.zero		1


	//   ....[60]....
        /*04cc*/ 	.word	0x00002c00
        /*04d0*/ 	.word	0x000000ff
        /*04d4*/ 	.word	0x00000000
        /*04d8*/ 	.short	0x010a
        /*04da*/ 	.byte	0x05
	.zero		1


	//   ....[61]....
        /*04dc*/ 	.word	0x00002c90
        /*04e0*/ 	.word	0x000000ff
        /*04e4*/ 	.word	0x00000000
        /*04e8*/ 	.short	0x010a
        /*04ea*/ 	.byte	0x05
	.zero		1


	//   ....[62]....
        /*04ec*/ 	.word	0x00002d20
        /*04f0*/ 	.word	0x000000ff
        /*04f4*/ 	.word	0x00000000
        /*04f8*/ 	.short	0x010a
        /*04fa*/ 	.byte	0x05
	.zero		1


	//   ....[63]....
        /*04fc*/ 	.word	0x00002db0
        /*0500*/ 	.word	0x000000ff
        /*0504*/ 	.word	0x00000000
        /*0508*/ 	.short	0x010a
        /*050a*/ 	.byte	0x05
	.zero		1


	//   ....[64]....
        /*050c*/ 	.word	0x00002e40
        /*0510*/ 	.word	0x000000ff
        /*0514*/ 	.word	0x00000000
        /*0518*/ 	.short	0x010a
        /*051a*/ 	.byte	0x05
	.zero		1


	//   ....[65]....
        /*051c*/ 	.word	0x00002ed0
        /*0520*/ 	.word	0x000000ff
        /*0524*/ 	.word	0x00000000
        /*0528*/ 	.short	0x010a
        /*052a*/ 	.byte	0x05
	.zero		1


	//   ....[66]....
        /*052c*/ 	.word	0x00002f70
        /*0530*/ 	.word	0x00000000
        /*0534*/ 	.word	0x00000000
        /*0538*/ 	.short	0x010a
        /*053a*/ 	.byte	0xff
	.zero		1


	//   ....[67]....
        /*053c*/ 	.word	0x000030b0
        /*0540*/ 	.word	0x00000002
        /*0544*/ 	.word	0x00000150
        /*0548*/ 	.short	0x010a
        /*054a*/ 	.byte	0xff
	.zero		1


	//   ....[68]....
        /*054c*/ 	.word	0x00003110
        /*0550*/ 	.word	0x00000004
        /*0554*/ 	.word	0x00000000
        /*0558*/ 	.short	0x0101
        /*055a*/ 	.byte	0xff
	.zero		1


	//   ....[69]....
        /*055c*/ 	.word	0x00003130
        /*0560*/ 	.word	0x000000ff
        /*0564*/ 	.word	0x00000100
        /*0568*/ 	.short	0x010a
        /*056a*/ 	.byte	0x04
	.zero		1


	//   ....[70]....
        /*056c*/ 	.word	0x00003250
        /*0570*/ 	.word	0x00000002
        /*0574*/ 	.word	0x000000f0
        /*0578*/ 	.short	0x010a
        /*057a*/ 	.byte	0xff
	.zero		1


	//   ....[71]....
        /*057c*/ 	.word	0x00003360
        /*0580*/ 	.word	0x00000002
        /*0584*/ 	.word	0x00000000
        /*0588*/ 	.short	0x0101
        /*058a*/ 	.byte	0xff
	.zero		1


	//   ....[72]....
        /*058c*/ 	.word	0x000033f0
        /*0590*/ 	.word	0x000000ff
        /*0594*/ 	.word	0x00000100
        /*0598*/ 	.short	0x0106
        /*059a*/ 	.byte	0x04
	.zero		1


	//   ....[73]....
        /*059c*/ 	.word	0x00003410
        /*05a0*/ 	.word	0x000000ff
        /*05a4*/ 	.word	0x00000100
        /*05a8*/ 	.short	0x010a
        /*05aa*/ 	.byte	0x04
	.zero		1


	//   ....[74]....
        /*05ac*/ 	.word	0x000034a0
        /*05b0*/ 	.word	0x000000ff
        /*05b4*/ 	.word	0x00000100
        /*05b8*/ 	.short	0x0106
        /*05ba*/ 	.byte	0x07
	.zero		1


	//   ....[75]....
        /*05bc*/ 	.word	0x000034e0
        /*05c0*/ 	.word	0x00000000
        /*05c4*/ 	.word	0x00000100
        /*05c8*/ 	.short	0x010a
        /*05ca*/ 	.byte	0xff
	.zero		1


	//   ....[76]....
        /*05cc*/ 	.word	0x00003a00
        /*05d0*/ 	.word	0x00000000
        /*05d4*/ 	.word	0x000000f0
        /*05d8*/ 	.short	0x010a
        /*05da*/ 	.byte	0xff
	.zero		1


	//   ....[77]....
        /*05dc*/ 	.word	0x00003b00
        /*05e0*/ 	.word	0x00000003
        /*05e4*/ 	.word	0x00000000
        /*05e8*/ 	.short	0x0101
        /*05ea*/ 	.byte	0xff
	.zero		1


	//   ....[78]....
        /*05ec*/ 	.word	0x00003b10
        /*05f0*/ 	.word	0x000000ff
        /*05f4*/ 	.word	0x00000000
        /*05f8*/ 	.short	0x010a
        /*05fa*/ 	.byte	0x04
	.zero		1


	//   ....[79]....
        /*05fc*/ 	.word	0x00003b90
        /*0600*/ 	.word	0x000000ff
        /*0604*/ 	.word	0x00000130
        /*0608*/ 	.short	0x010a
        /*060a*/ 	.byte	0x17
	.zero		1


	//   ....[80]....
        /*060c*/ 	.word	0x00003c70
        /*0610*/ 	.word	0x000000ff
        /*0614*/ 	.word	0x00000000
        /*0618*/ 	.short	0x010a
        /*061a*/ 	.byte	0x05
	.zero		1


	//   ....[81]....
        /*061c*/ 	.word	0x00003db0
        /*0620*/ 	.word	0x000000ff
        /*0624*/ 	.word	0x00000000
        /*0628*/ 	.short	0x010a
        /*062a*/ 	.byte	0x04
	.zero		1


	//   ....[82]....
        /*062c*/ 	.word	0x00003fa0
        /*0630*/ 	.word	0x000000ff
        /*0634*/ 	.word	0x00000000
        /*0638*/ 	.short	0x010a
        /*063a*/ 	.byte	0x04
	.zero		1


	//   ....[83]....
        /*063c*/ 	.word	0x00004030
        /*0640*/ 	.word	0x000000ff
        /*0644*/ 	.word	0x00000000
        /*0648*/ 	.short	0x010a
        /*064a*/ 	.byte	0x05
	.zero		1


	//   ....[84]....
        /*064c*/ 	.word	0x000040c0
        /*0650*/ 	.word	0x000000ff
        /*0654*/ 	.word	0x00000000
        /*0658*/ 	.short	0x010a
        /*065a*/ 	.byte	0x05
	.zero		1


	//   ....[85]....
        /*065c*/ 	.word	0x00004150
        /*0660*/ 	.word	0x000000ff
        /*0664*/ 	.word	0x00000000
        /*0668*/ 	.short	0x010a
        /*066a*/ 	.byte	0x04
	.zero		1


	//   ....[86]....
        /*066c*/ 	.word	0x00004660
        /*0670*/ 	.word	0x0000000c
        /*0674*/ 	.word	0x000000f0
        /*0678*/ 	.short	0x010a
        /*067a*/ 	.byte	0xff
	.zero		1


	//   ....[87]....
        /*067c*/ 	.word	0x000047d0
        /*0680*/ 	.word	0x00000000
        /*0684*/ 	.word	0x00000000
        /*0688*/ 	.short	0x0101
        /*068a*/ 	.byte	0xff
	.zero		1


	//   ....[88]....
        /*068c*/ 	.word	0x00004c60
        /*0690*/ 	.word	0x000000ff
        /*0694*/ 	.word	0x000000e8
        /*0698*/ 	.short	0x010a
        /*069a*/ 	.byte	0x15
	.zero		1


	//   ....[89]....
        /*069c*/ 	.word	0x00004de0
        /*06a0*/ 	.word	0x000000ff
        /*06a4*/ 	.word	0x000000c0
        /*06a8*/ 	.short	0x010a
        /*06aa*/ 	.byte	0x15
	.zero		1


	//   ....[90]....
        /*06ac*/ 	.word	0x00004f50
        /*06b0*/ 	.word	0x000000ff
        /*06b4*/ 	.word	0x000000a0
        /*06b8*/ 	.short	0x010b
        /*06ba*/ 	.byte	0x15
	.zero		1


	//   ....[91]....
        /*06bc*/ 	.word	0x00004f60
        /*06c0*/ 	.word	0x000000ff
        /*06c4*/ 	.word	0x00000000
        /*06c8*/ 	.short	0x0101
        /*06ca*/ 	.byte	0x28
	.zero		1


	//   ....[92]....
        /*06cc*/ 	.word	0x00004f70
        /*06d0*/ 	.word	0x000000ff
        /*06d4*/ 	.word	0x000000c8
        /*06d8*/ 	.short	0x010a
        /*06da*/ 	.byte	0x15
	.zero		1


	//   ....[93]....
        /*06dc*/ 	.word	0x000050c0
        /*06e0*/ 	.word	0x000000ff
        /*06e4*/ 	.word	0x000000a8
        /*06e8*/ 	.short	0x010b
        /*06ea*/ 	.byte	0x15
	.zero		1


	//   ....[94]....
        /*06ec*/ 	.word	0x000050d0
        /*06f0*/ 	.word	0x000000ff
        /*06f4*/ 	.word	0x00000000
        /*06f8*/ 	.short	0x0101
        /*06fa*/ 	.byte	0x27
	.zero		1


	//   ....[95]....
        /*06fc*/ 	.word	0x000050e0
        /*0700*/ 	.word	0x000000ff
        /*0704*/ 	.word	0x000000d0
        /*0708*/ 	.short	0x010a
        /*070a*/ 	.byte	0x15
	.zero		1


	//   ....[96]....
        /*070c*/ 	.word	0x00005220
        /*0710*/ 	.word	0x000000ff
        /*0714*/ 	.word	0x000000b0
        /*0718*/ 	.short	0x010b
        /*071a*/ 	.byte	0x15
	.zero		1


	//   ....[97]....
        /*071c*/ 	.word	0x00005230
        /*0720*/ 	.word	0x000000ff
        /*0724*/ 	.word	0x00000000
        /*0728*/ 	.short	0x0101
        /*072a*/ 	.byte	0x26
	.zero		1


	//   ....[98]....
        /*072c*/ 	.word	0x00005240
        /*0730*/ 	.word	0x000000ff
        /*0734*/ 	.word	0x000000d8
        /*0738*/ 	.short	0x010a
        /*073a*/ 	.byte	0x15
	.zero		1


	//   ....[99]....
        /*073c*/ 	.word	0x00005430
        /*0740*/ 	.word	0x000000ff
        /*0744*/ 	.word	0x000000b8
        /*0748*/ 	.short	0x010b
        /*074a*/ 	.byte	0x15
	.zero		1


	//   ....[100]....
        /*074c*/ 	.word	0x00005440
        /*0750*/ 	.word	0x000000ff
        /*0754*/ 	.word	0x00000000
        /*0758*/ 	.short	0x0101
        /*075a*/ 	.byte	0x25
	.zero		1


	//   ....[101]....
        /*075c*/ 	.word	0x00005470
        /*0760*/ 	.word	0x000000ff
        /*0764*/ 	.word	0x000000c0
        /*0768*/ 	.short	0x010a
        /*076a*/ 	.byte	0x15
	.zero		1


	//   ....[102]....
        /*076c*/ 	.word	0x00005490
        /*0770*/ 	.word	0x000000ff
        /*0774*/ 	.word	0x000000c8
        /*0778*/ 	.short	0x010a
        /*077a*/ 	.byte	0x15
	.zero		1


	//   ....[103]....
        /*077c*/ 	.word	0x000054b0
        /*0780*/ 	.word	0x000000ff
        /*0784*/ 	.word	0x000000d0
        /*0788*/ 	.short	0x010a
        /*078a*/ 	.byte	0x15
	.zero		1


	//   ....[104]....
        /*078c*/ 	.word	0x000054f0
        /*0790*/ 	.word	0x00000000
        /*0794*/ 	.word	0x000000d8
        /*0798*/ 	.short	0x010a
        /*079a*/ 	.byte	0xff
	.zero		1


	//   ....[105]....
        /*079c*/ 	.word	0x00005840
        /*07a0*/ 	.word	0x00000003
        /*07a4*/ 	.word	0x000000f0
        /*07a8*/ 	.short	0x010a
        /*07aa*/ 	.byte	0xff
	.zero		1


	//   ....[106]....
        /*07ac*/ 	.word	0x000059c0
        /*07b0*/ 	.word	0x00000000
        /*07b4*/ 	.word	0x00000000
        /*07b8*/ 	.short	0x0101
        /*07ba*/ 	.byte	0xff
	.zero		1


	//   ....[107]....
        /*07bc*/ 	.word	0x00006510
        /*07c0*/ 	.word	0x00000002
        /*07c4*/ 	.word	0x000000a0
        /*07c8*/ 	.short	0x010a
        /*07ca*/ 	.byte	0xff
	.zero		1


	//   ....[108]....
        /*07cc*/ 	.word	0x00006580
        /*07d0*/ 	.word	0x00000047
        /*07d4*/ 	.word	0x00000110
        /*07d8*/ 	.short	0x010a
        /*07da*/ 	.byte	0xff
	.zero		1


	//   ....[109]....
        /*07dc*/ 	.word	0x00006670
        /*07e0*/ 	.word	0x00000002
        /*07e4*/ 	.word	0x000000a0
        /*07e8*/ 	.short	0x010a
        /*07ea*/ 	.byte	0xff
	.zero		1


	//   ....[110]....
        /*07ec*/ 	.word	0x00006780
        /*07f0*/ 	.word	0x00000000
        /*07f4*/ 	.word	0x00000000
        /*07f8*/ 	.short	0x0101
        /*07fa*/ 	.byte	0xff
	.zero		1


	//   ....[111]....
        /*07fc*/ 	.word	0x00006800
        /*0800*/ 	.word	0x00000047
        /*0804*/ 	.word	0x00000110
        /*0808*/ 	.short	0x010a
        /*080a*/ 	.byte	0xff
	.zero		1


	//   ....[112]....
        /*080c*/ 	.word	0x00007350
        /*0810*/ 	.word	0x00000070
        /*0814*/ 	.word	0x000000a0
        /*0818*/ 	.short	0x010a
        /*081a*/ 	.byte	0xff
	.zero		1


	//   ....[113]....
        /*081c*/ 	.word	0x00007420
        /*0820*/ 	.word	0x00000070
        /*0824*/ 	.word	0x000000a0
        /*0828*/ 	.short	0x010a
        /*082a*/ 	.byte	0xff
	.zero		1


	//   ....[114]....
        /*082c*/ 	.word	0x00007530
        /*0830*/ 	.word	0x00000000
        /*0834*/ 	.word	0x00000000
        /*0838*/ 	.short	0x0101
        /*083a*/ 	.byte	0xff
	.zero		1


	//   ....[115]....
        /*083c*/ 	.word	0x000080a0
        /*0840*/ 	.word	0x00000070
        /*0844*/ 	.word	0x000000a0
        /*0848*/ 	.short	0x010a
        /*084a*/ 	.byte	0xff
	.zero		1


	//   ....[116]....
        /*084c*/ 	.word	0x00008170
        /*0850*/ 	.word	0x00000070
        /*0854*/ 	.word	0x000000a0
        /*0858*/ 	.short	0x010a
        /*085a*/ 	.byte	0xff
	.zero		1


	//   ....[117]....
        /*085c*/ 	.word	0x00008280
        /*0860*/ 	.word	0x00000000
        /*0864*/ 	.word	0x00000000
        /*0868*/ 	.short	0x0101
        /*086a*/ 	.byte	0xff
	.zero		1


	//   ....[118]....
        /*086c*/ 	.word	0x00008e20
        /*0870*/ 	.word	0x00000066
        /*0874*/ 	.word	0x000000a0
        /*0878*/ 	.short	0x010a
        /*087a*/ 	.byte	0xff
	.zero		1


	//   ....[119]....
        /*087c*/ 	.word	0x00008ef0
        /*0880*/ 	.word	0x00000066
        /*0884*/ 	.word	0x000000a0
        /*0888*/ 	.short	0x010a
        /*088a*/ 	.byte	0xff
	.zero		1


	//   ....[120]....
        /*088c*/ 	.word	0x00009000
        /*0890*/ 	.word	0x00000000
        /*0894*/ 	.word	0x00000000
        /*0898*/ 	.short	0x0101
        /*089a*/ 	.byte	0xff
	.zero		1


	//   ....[121]....
        /*089c*/ 	.word	0x00009490
        /*08a0*/ 	.word	0x000000ff
        /*08a4*/ 	.word	0x00000000
        /*08a8*/ 	.short	0x0101
        /*08aa*/ 	.byte	0x04
	.zero		1


	//   ....[122]....
        /*08ac*/ 	.word	0x00009ca0
        /*08b0*/ 	.word	0x00000000
        /*08b4*/ 	.word	0x00000160
        /*08b8*/ 	.short	0x010a
        /*08ba*/ 	.byte	0xff
	.zero		1


	//   ....[123]....
        /*08bc*/ 	.word	0x00009d00
        /*08c0*/ 	.word	0x00000000
        /*08c4*/ 	.word	0x00000050
        /*08c8*/ 	.short	0x010a
        /*08ca*/ 	.byte	0xff
	.zero		1


	//   ....[124]....
        /*08cc*/ 	.word	0x00009d60
        /*08d0*/ 	.word	0x00000000
        /*08d4*/ 	.word	0x00000050
        /*08d8*/ 	.short	0x010a
        /*08da*/ 	.byte	0xff
	.zero		1


	//   ....[125]....
        /*08dc*/ 	.word	0x00009db0
        /*08e0*/ 	.word	0x00000003
        /*08e4*/ 	.word	0x000000f0
        /*08e8*/ 	.short	0x010a
        /*08ea*/ 	.byte	0xff
	.zero		1


	//   ....[126]....
        /*08ec*/ 	.word	0x00009e10
        /*08f0*/ 	.word	0x00000000
        /*08f4*/ 	.word	0x00000000
        /*08f8*/ 	.short	0x010a
        /*08fa*/ 	.byte	0xff
	.zero		1


	//   ....[127]....
        /*08fc*/ 	.word	0x00009e70
        /*0900*/ 	.word	0x00000000
        /*0904*/ 	.word	0x00000000
        /*0908*/ 	.short	0x010a
        /*090a*/ 	.byte	0xff
	.zero		1


	//   ....[128]....
        /*090c*/ 	.word	0x00009ed0
        /*0910*/ 	.word	0x00000000
        /*0914*/ 	.word	0x00000000
        /*0918*/ 	.short	0x010a
        /*091a*/ 	.byte	0xff
	.zero		1


	//   ....[129]....
        /*091c*/ 	.word	0x00009f30
        /*0920*/ 	.word	0x00000000
        /*0924*/ 	.word	0x00000000
        /*0928*/ 	.short	0x010a
        /*092a*/ 	.byte	0xff
	.zero		1


	//   ....[130]....
        /*092c*/ 	.word	0x00009f90
        /*0930*/ 	.word	0x00000000
        /*0934*/ 	.word	0x00000000
        /*0938*/ 	.short	0x010a
        /*093a*/ 	.byte	0xff
	.zero		1


	//   ....[131]....
        /*093c*/ 	.word	0x00009ff0
        /*0940*/ 	.word	0x00000000
        /*0944*/ 	.word	0x00000000
        /*0948*/ 	.short	0x010a
        /*094a*/ 	.byte	0xff
	.zero		1


	//   ....[132]....
        /*094c*/ 	.word	0x0000a050
        /*0950*/ 	.word	0x00000000
        /*0954*/ 	.word	0x00000000
        /*0958*/ 	.short	0x010a
        /*095a*/ 	.byte	0xff
	.zero		1


	//   ....[133]....
        /*095c*/ 	.word	0x0000a0b0
        /*0960*/ 	.word	0x00000000
        /*0964*/ 	.word	0x00000000
        /*0968*/ 	.short	0x010a
        /*096a*/ 	.byte	0xff
	.zero		1


	//   ....[134]....
        /*096c*/ 	.word	0x0000a110
        /*0970*/ 	.word	0x00000000
        /*0974*/ 	.word	0x00000000
        /*0978*/ 	.short	0x010a
        /*097a*/ 	.byte	0xff
	.zero		1


	//   ....[135]....
        /*097c*/ 	.word	0x0000a160
        /*0980*/ 	.word	0x00000002
        /*0984*/ 	.word	0x00000150
        /*0988*/ 	.short	0x010a
        /*098a*/ 	.byte	0xff
	.zero		1


	//   ....[136]....
        /*098c*/ 	.word	0x0000a1c0
        /*0990*/ 	.word	0x00000002
        /*0994*/ 	.word	0x00000100
        /*0998*/ 	.short	0x010a
        /*099a*/ 	.byte	0xff
	.zero		1


	//   ....[137]....
        /*099c*/ 	.word	0x0000a210
        /*09a0*/ 	.word	0x00000002
        /*09a4*/ 	.word	0x000000f0
        /*09a8*/ 	.short	0x010a
        /*09aa*/ 	.byte	0xff
	.zero		1


	//   ....[138]....
        /*09ac*/ 	.word	0x0000a270
        /*09b0*/ 	.word	0x00000000
        /*09b4*/ 	.word	0x00000100
        /*09b8*/ 	.short	0x010a
        /*09ba*/ 	.byte	0xff
	.zero		1


	//   ....[139]....
        /*09bc*/ 	.word	0x0000a2c0
        /*09c0*/ 	.word	0x00000000
        /*09c4*/ 	.word	0x000000f0
        /*09c8*/ 	.short	0x010a
        /*09ca*/ 	.byte	0xff
	.zero		1


	//   ....[140]....
        /*09cc*/ 	.word	0x0000a320
        /*09d0*/ 	.word	0x00000003
        /*09d4*/ 	.word	0x00000130
        /*09d8*/ 	.short	0x010a
        /*09da*/ 	.byte	0xff
	.zero		1


	//   ....[141]....
        /*09dc*/ 	.word	0x0000a380
        /*09e0*/ 	.word	0x00000000
        /*09e4*/ 	.word	0x00000000
        /*09e8*/ 	.short	0x010a
        /*09ea*/ 	.byte	0xff
	.zero		1


	//   ....[142]....
        /*09ec*/ 	.word	0x0000a3e0
        /*09f0*/ 	.word	0x00000000
        /*09f4*/ 	.word	0x00000000
        /*09f8*/ 	.short	0x010a
        /*09fa*/ 	.byte	0xff
	.zero		1


	//   ....[143]....
        /*09fc*/ 	.word	0x0000a440
        /*0a00*/ 	.word	0x00000000
        /*0a04*/ 	.word	0x00000000
        /*0a08*/ 	.short	0x010a
        /*0a0a*/ 	.byte	0xff
	.zero		1


	//   ....[144]....
        /*0a0c*/ 	.word	0x0000a4a0
        /*0a10*/ 	.word	0x00000000
        /*0a14*/ 	.word	0x00000000
        /*0a18*/ 	.short	0x010a
        /*0a1a*/ 	.byte	0xff
	.zero		1


	//   ....[145]....
        /*0a1c*/ 	.word	0x0000a500
        /*0a20*/ 	.word	0x00000000
        /*0a24*/ 	.word	0x00000000
        /*0a28*/ 	.short	0x010a
        /*0a2a*/ 	.byte	0xff
	.zero		1


	//   ....[146]....
        /*0a2c*/ 	.word	0x0000a550
        /*0a30*/ 	.word	0x0000000c
        /*0a34*/ 	.word	0x000000f0
        /*0a38*/ 	.short	0x010a
        /*0a3a*/ 	.byte	0xff
	.zero		1


	//   ....[147]....
        /*0a3c*/ 	.word	0x0000a5b0
        /*0a40*/ 	.word	0x00000000
        /*0a44*/ 	.word	0x000000e8
        /*0a48*/ 	.short	0x010a
        /*0a4a*/ 	.byte	0xff
	.zero		1


	//   ....[148]....
        /*0a4c*/ 	.word	0x0000a610
        /*0a50*/ 	.word	0x00000000
        /*0a54*/ 	.word	0x000000c0
        /*0a58*/ 	.short	0x010a
        /*0a5a*/ 	.byte	0xff
	.zero		1


	//   ....[149]....
        /*0a5c*/ 	.word	0x0000a670
        /*0a60*/ 	.word	0x00000000
        /*0a64*/ 	.word	0x000000c8
        /*0a68*/ 	.short	0x010a
        /*0a6a*/ 	.byte	0xff
	.zero		1


	//   ....[150]....
        /*0a6c*/ 	.word	0x0000a6d0
        /*0a70*/ 	.word	0x00000000
        /*0a74*/ 	.word	0x000000d0
        /*0a78*/ 	.short	0x010a
        /*0a7a*/ 	.byte	0xff
	.zero		1


	//   ....[151]....
        /*0a7c*/ 	.word	0x0000a730
        /*0a80*/ 	.word	0x00000000
        /*0a84*/ 	.word	0x000000d8
        /*0a88*/ 	.short	0x010a
        /*0a8a*/ 	.byte	0xff
	.zero		1


	//   ....[152]....
        /*0a8c*/ 	.word	0x0000a790
        /*0a90*/ 	.word	0x00000000
        /*0a94*/ 	.word	0x000000c0
        /*0a98*/ 	.short	0x010a
        /*0a9a*/ 	.byte	0xff
	.zero		1


	//   ....[153]....
        /*0a9c*/ 	.word	0x0000a7f0
        /*0aa0*/ 	.word	0x00000000
        /*0aa4*/ 	.word	0x000000c8
        /*0aa8*/ 	.short	0x010a
        /*0aaa*/ 	.byte	0xff
	.zero		1


	//   ....[154]....
        /*0aac*/ 	.word	0x0000a850
        /*0ab0*/ 	.word	0x00000000
        /*0ab4*/ 	.word	0x000000d0
        /*0ab8*/ 	.short	0x010a
        /*0aba*/ 	.byte	0xff
	.zero		1


	//   ....[155]....
        /*0abc*/ 	.word	0x0000a8a0
        /*0ac0*/ 	.word	0x00000003
        /*0ac4*/ 	.word	0x000000f0
        /*0ac8*/ 	.short	0x010a
        /*0aca*/ 	.byte	0xff
	.zero		1


	//   ....[156]....
        /*0acc*/ 	.word	0x0000a8f0
        /*0ad0*/ 	.word	0x00000002
        /*0ad4*/ 	.word	0x000000a0
        /*0ad8*/ 	.short	0x010a
        /*0ada*/ 	.byte	0xff
	.zero		1


	//   ....[157]....
        /*0adc*/ 	.word	0x0000a940
        /*0ae0*/ 	.word	0x00000047
        /*0ae4*/ 	.word	0x00000110
        /*0ae8*/ 	.short	0x010a
        /*0aea*/ 	.byte	0xff
	.zero		1


	//   ....[158]....
        /*0aec*/ 	.word	0x0000a990
        /*0af0*/ 	.word	0x00000070
        /*0af4*/ 	.word	0x000000a0
        /*0af8*/ 	.short	0x010a
        /*0afa*/ 	.byte	0xff
	.zero		1


	//   ....[159]....
        /*0afc*/ 	.word	0x0000a9e0
        /*0b00*/ 	.word	0x00000070
        /*0b04*/ 	.word	0x000000a0
        /*0b08*/ 	.short	0x010a
        /*0b0a*/ 	.byte	0xff
	.zero		1


	//   ....[160]....
        /*0b0c*/ 	.word	0x0000aa30
        /*0b10*/ 	.word	0x00000066
        /*0b14*/ 	.word	0x000000a0
        /*0b18*/ 	.short	0x010a
        /*0b1a*/ 	.byte	0xff
	.zero		1


	//----- nvinfo : EIATTR_NUM_MBARRIERS
	.align		4
.L_48:
        /*0b1c*/ 	.byte	0x03, 0x38
        /*0b1e*/ 	.short	0x002e


	//----- nvinfo : EIATTR_EXIT_INSTR_OFFSETS
	.align		4
        /*0b20*/ 	.byte	0x04, 0x1c
        /*0b22*/ 	.short	(.L_50 - .L_49)


	//   ....[0]....
.L_49:
        /*0b24*/ 	.word	0x00002fa0


	//   ....[1]....
        /*0b28*/ 	.word	0x000034b0


	//   ....[2]....
        /*0b2c*/ 	.word	0x00003510


	//   ....[3]....
        /*0b30*/ 	.word	0x000043b0


	//   ....[4]....
        /*0b34*/ 	.word	0x00005520


	//   ....[5]....
        /*0b38*/ 	.word	0x00005560


	//   ....[6]....
        /*0b3c*/ 	.word	0x00009c90


	//----- nvinfo : EIATTR_MAX_THREADS
	.align		4
.L_50:
        /*0b40*/ 	.byte	0x04, 0x05
        /*0b42*/ 	.short	(.L_52 - .L_51)
.L_51:
        /*0b44*/ 	.word	0x00000100
        /*0b48*/ 	.word	0x00000001
        /*0b4c*/ 	.word	0x00000001


	//----- nvinfo : EIATTR_CRS_STACK_SIZE
	.align		4
.L_52:
        /*0b50*/ 	.byte	0x04, 0x1e
        /*0b52*/ 	.short	(.L_54 - .L_53)
.L_53:
        /*0b54*/ 	.word	0x00000000


	//----- nvinfo : EIATTR_CBANK_PARAM_SIZE
	.align		4
.L_54:
        /*0b58*/ 	.byte	0x03, 0x19
        /*0b5a*/ 	.short	0x0800


	//----- nvinfo : EIATTR_PARAM_CBANK
	.align		4
        /*0b5c*/ 	.byte	0x04, 0x0a
        /*0b5e*/ 	.short	(.L_56 - .L_55)
	.align		4
.L_55:
        /*0b60*/ 	.word	index@(.nv.constant0._ZN7cutlass13device_kernelINS_4gemm6kernel13GemmUniversalIN4cute5tupleIJiiiiEEENS1_10collective13CollectiveMmaINS1_35MainloopSm100TmaUmmaWarpSpecializedILi10ELi2ELi4ENS5_IJNS4_1CILi4EEENSA_ILi2EEENSA_ILi1EEEEEEEENS5_IJNSA_ILi64EEENSA_ILi256EEESG_EEENS_12float_e4m3_tENS5_IJlSD_lEEESJ_SK_NS4_8TiledMMAINS4_8MMA_AtomIJNS4_10MMA_TraitsINS4_19SM100_MMA_F8F6F4_SSEJSJ_SJ_fSG_SH_NS4_17integral_constantINS4_4UMMA5MajorELSR_0EEESS_NSP_INSQ_7ScaleInELST_0EEESU_EEEEEENS4_6LayoutINS5_IJSD_SD_SD_EEENS5_IJNSA_ILi0EEESZ_SZ_EEEEENS5_IJNS4_10UnderscoreES12_S12_EEEEENS4_23SM90_TMA_LOAD_MULTICASTENS4_14ComposedLayoutINS4_7SwizzleILi2ELi4ELi3EEENS4_18smem_ptr_flag_bitsILi8EEENSX_INS5_IJNSA_ILi8EEESG_EEENS5_IJSG_SD_EEEEEEEvNS4_8identityES15_S1F_vS1G_EENS_8epilogue10collective18CollectiveEpilogueINS1I_23Sm100TmaWarpSpecializedILi4ELi2ELi32ELb0ELb0EEEJSI_NS5_IJNSX_ISG_SD_EES1N_EEESJ_SK_SJ_SK_NS1I_6fusion15FusionCallbacksIS1M_NS1P_17LinearCombinationISJ_fSJ_fLNS_15FloatRoundStyleE2EEESI_S1O_JEEENS4_5SM1004TMEM4LOAD26SM100_TMEM_LOAD_16dp32b32xENS4_13SM90_TMA_LOADES1F_NS4_39AutoVectorizingCopyWithAssumedAlignmentILi128EEENS4_14SM90_TMA_STOREES1F_S21_S21_EEEvvEEEEvNT_6ParamsE)
        /*0b64*/ 	.short	0x0380
        /*0b66*/ 	.short	0x0800


	//----- nvinfo : EIATTR_SW_WAR
	.align		4
.L_56:
        /*0b68*/ 	.byte	0x04, 0x36
        /*0b6a*/ 	.short	(.L_58 - .L_57)
.L_57:
        /*0b6c*/ 	.word	0x00000008
.L_58:


//--------------------- .nv.callgraph             --------------------------
	.section	.nv.callgraph,"",@"SHT_CUDA_CALLGRAPH"
	.align	4
	.sectionentsize	8
	.align		4
        /*0000*/ 	.word	0x00000000
	.align		4
        /*0004*/ 	.word	0xffffffff
	.align		4
        /*0008*/ 	.word	index@(_ZN7cutlass13device_kernelINS_4gemm6kernel13GemmUniversalIN4cute5tupleIJiiiiEEENS1_10collective13CollectiveMmaINS1_35MainloopSm100TmaUmmaWarpSpecializedILi10ELi2ELi4ENS5_IJNS4_1CILi4EEENSA_ILi2EEENSA_ILi1EEEEEEEENS5_IJNSA_ILi64EEENSA_ILi256EEESG_EEENS_12float_e4m3_tENS5_IJlSD_lEEESJ_SK_NS4_8TiledMMAINS4_8MMA_AtomIJNS4_10MMA_TraitsINS4_19SM100_MMA_F8F6F4_SSEJSJ_SJ_fSG_SH_NS4_17integral_constantINS4_4UMMA5MajorELSR_0EEESS_NSP_INSQ_7ScaleInELST_0EEESU_EEEEEENS4_6LayoutINS5_IJSD_SD_SD_EEENS5_IJNSA_ILi0EEESZ_SZ_EEEEENS5_IJNS4_10UnderscoreES12_S12_EEEEENS4_23SM90_TMA_LOAD_MULTICASTENS4_14ComposedLayoutINS4_7SwizzleILi2ELi4ELi3EEENS4_18smem_ptr_flag_bitsILi8EEENSX_INS5_IJNSA_ILi8EEESG_EEENS5_IJSG_SD_EEEEEEEvNS4_8identityES15_S1F_vS1G_EENS_8epilogue10collective18CollectiveEpilogueINS1I_23Sm100TmaWarpSpecializedILi4ELi2ELi32ELb0ELb0EEEJSI_NS5_IJNSX_ISG_SD_EES1N_EEESJ_SK_SJ_SK_NS1I_6fusion15FusionCallbacksIS1M_NS1P_17LinearCombinationISJ_fSJ_fLNS_15FloatRoundStyleE2EEESI_S1O_JEEENS4_5SM1004TMEM4LOAD26SM100_TMEM_LOAD_16dp32b32xENS4_13SM90_TMA_LOADES1F_NS4_39AutoVectorizingCopyWithAssumedAlignmentILi128EEENS4_14SM90_TMA_STOREES1F_S21_S21_EEEvvEEEEvNT_6ParamsE)
	.align		4
        /*000c*/ 	.word	index@(__assertfail)
	.align		4
        /*0010*/ 	.word	0x00000000
	.align		4
        /*0014*/ 	.word	0xfffffffe
	.align		4
        /*0018*/ 	.word	0x00000000
	.align		4
        /*001c*/ 	.word	0xfffffffd
	.align		4
        /*0020*/ 	.word	0x00000000
	.align		4
        /*0024*/ 	.word	0xfffffffc


//--------------------- .nv.constant4             --------------------------
	.section	.nv.constant4,"a",@progbits
	.align	8
	.align		8
.nv.constant4:
        /*0000*/ 	.dword	__assertfail
	.align		8
        /*0008*/ 	.dword	__unnamed_1
	.align		8
        /*0010*/ 	.dword	__unnamed_2
	.align		8
        /*0018*/ 	.dword	__unnamed_3
	.align		8
        /*0020*/ 	.dword	_ZN40_INTERNAL_bc7872ff_4_k_cu_bd788503_314084cuda3std3__45__cpo5beginE
	.align		8
        /*0028*/ 	.dword	_ZN40_INTERNAL_bc7872ff_4_k_cu_bd788503_314084cuda3std3__45__cpo3endE
	.align		8
        /*0030*/ 	.dword	_ZN40_INTERNAL_bc7872ff_4_k_cu_bd788503_314084cuda3std3__45__cpo6cbeginE
	.align		8
        /*0038*/ 	.dword	_ZN40_INTERNAL_bc7872ff_4_k_cu_bd788503_314084cuda3std3__45__cpo4cendE
	.align		8
        /*0040*/ 	.dword	_ZN40_INTERNAL_bc7872ff_4_k_cu_bd788503_314084cuda3std3__442_GLOBAL__N__bc7872ff_4_k_cu_bd788503_314086ignoreE
	.align		8
        /*0048*/ 	.dword	_ZN40_INTERNAL_bc7872ff_4_k_cu_bd788503_314084cuda3std3__419piecewise_constructE
	.align		8
        /*0050*/ 	.dword	_ZN40_INTERNAL_bc7872ff_4_k_cu_bd788503_314084cuda3std3__48in_placeE
	.align		8
        /*0058*/ 	.dword	_ZN40_INTERNAL_bc7872ff_4_k_cu_bd788503_314084cuda3std6ranges3__45__cpo4swapE
	.align		8
        /*0060*/ 	.dword	_ZN40_INTERNAL_bc7872ff_4_k_cu_bd788503_314084cuda3std6ranges3__45__cpo9iter_moveE
	.align		8
        /*0068*/ 	.dword	_ZN40_INTERNAL_bc7872ff_4_k_cu_bd788503_314084cute7productE
	.align		8
        /*0070*/ 	.dword	_ZN40_INTERNAL_bc7872ff_4_k_cu_bd788503_314084cute1_E
	.align		8
        /*0078*/ 	.dword	$str$25
	.align		8
        /*0080*/ 	.dword	$str$26
	.align		8
        /*0088*/ 	.dword	$str$27
	.align		8
        /*0090*/ 	.dword	$str$28


//--------------------- .text._ZN7cutlass13device_kernelINS_4gemm6kernel13GemmUniversalIN4cute5tupleIJiiiiEEENS1_10collective13CollectiveMmaINS1_35MainloopSm100TmaUmmaWarpSpecializedILi10ELi2ELi4ENS5_IJNS4_1CILi4EEENSA_ILi2EEENSA_ILi1EEEEEEEENS5_IJNSA_ILi64EEENSA_ILi256EEESG_EEENS_12float_e4m3_tENS5_IJlSD_lEEESJ_SK_NS4_8TiledMMAINS4_8MMA_AtomIJNS4_10MMA_TraitsINS4_19SM100_MMA_F8F6F4_SSEJSJ_SJ_fSG_SH_NS4_17integral_constantINS4_4UMMA5MajorELSR_0EEESS_NSP_INSQ_7ScaleInELST_0EEESU_EEEEEENS4_6LayoutINS5_IJSD_SD_SD_EEENS5_IJNSA_ILi0EEESZ_SZ_EEEEENS5_IJNS4_10UnderscoreES12_S12_EEEEENS4_23SM90_TMA_LOAD_MULTICASTENS4_14ComposedLayoutINS4_7SwizzleILi2ELi4ELi3EEENS4_18smem_ptr_flag_bitsILi8EEENSX_INS5_IJNSA_ILi8EEESG_EEENS5_IJSG_SD_EEEEEEEvNS4_8identityES15_S1F_vS1G_EENS_8epilogue10collective18CollectiveEpilogueINS1I_23Sm100TmaWarpSpecializedILi4ELi2ELi32ELb0ELb0EEEJSI_NS5_IJNSX_ISG_SD_EES1N_EEESJ_SK_SJ_SK_NS1I_6fusion15FusionCallbacksIS1M_NS1P_17LinearCombinationISJ_fSJ_fLNS_15FloatRoundStyleE2EEESI_S1O_JEEENS4_5SM1004TMEM4LOAD26SM100_TMEM_LOAD_16dp32b32xENS4_13SM90_TMA_LOADES1F_NS4_39AutoVectorizingCopyWithAssumedAlignmentILi128EEENS4_14SM90_TMA_STOREES1F_S21_S21_EEEvvEEEEvNT_6ParamsE --------------------------
	.section	.text._ZN7cutlass13device_kernelINS_4gemm6kernel13GemmUniversalIN4cute5tupleIJiiiiEEENS1_10collective13CollectiveMmaINS1_35MainloopSm100TmaUmmaWarpSpecializedILi10ELi2ELi4ENS5_IJNS4_1CILi4EEENSA_ILi2EEENSA_ILi1EEEEEEEENS5_IJNSA_ILi64EEENSA_ILi256EEESG_EEENS_12float_e4m3_tENS5_IJlSD_lEEESJ_SK_NS4_8TiledMMAINS4_8MMA_AtomIJNS4_10MMA_TraitsINS4_19SM100_MMA_F8F6F4_SSEJSJ_SJ_fSG_SH_NS4_17integral_constantINS4_4UMMA5MajorELSR_0EEESS_NSP_INSQ_7ScaleInELST_0EEESU_EEEEEENS4_6LayoutINS5_IJSD_SD_SD_EEENS5_IJNSA_ILi0EEESZ_SZ_EEEEENS5_IJNS4_10UnderscoreES12_S12_EEEEENS4_23SM90_TMA_LOAD_MULTICASTENS4_14ComposedLayoutINS4_7SwizzleILi2ELi4ELi3EEENS4_18smem_ptr_flag_bitsILi8EEENSX_INS5_IJNSA_ILi8EEESG_EEENS5_IJSG_SD_EEEEEEEvNS4_8identityES15_S1F_vS1G_EENS_8epilogue10collective18CollectiveEpilogueINS1I_23Sm100TmaWarpSpecializedILi4ELi2ELi32ELb0ELb0EEEJSI_NS5_IJNSX_ISG_SD_EES1N_EEESJ_SK_SJ_SK_NS1I_6fusion15FusionCallbacksIS1M_NS1P_17LinearCombinationISJ_fSJ_fLNS_15FloatRoundStyleE2EEESI_S1O_JEEENS4_5SM1004TMEM4LOAD26SM100_TMEM_LOAD_16dp32b32xENS4_13SM90_TMA_LOADES1F_NS4_39AutoVectorizingCopyWithAssumedAlignmentILi128EEENS4_14SM90_TMA_STOREES1F_S21_S21_EEEvvEEEEvNT_6ParamsE,"ax",@progbits
	.align	128
.text._ZN7cutlass13device_kernelINS_4gemm6kernel13GemmUniversalIN4cute5tupleIJiiiiEEENS1_10collective13CollectiveMmaINS1_35MainloopSm100TmaUmmaWarpSpecializedILi10ELi2ELi4ENS5_IJNS4_1CILi4EEENSA_ILi2EEENSA_ILi1EEEEEEEENS5_IJNSA_ILi64EEENSA_ILi256EEESG_EEENS_12float_e4m3_tENS5_IJlSD_lEEESJ_SK_NS4_8TiledMMAINS4_8MMA_AtomIJNS4_10MMA_TraitsINS4_19SM100_MMA_F8F6F4_SSEJSJ_SJ_fSG_SH_NS4_17integral_constantINS4_4UMMA5MajorELSR_0EEESS_NSP_INSQ_7ScaleInELST_0EEESU_EEEEEENS4_6LayoutINS5_IJSD_SD_SD_EEENS5_IJNSA_ILi0EEESZ_SZ_EEEEENS5_IJNS4_10UnderscoreES12_S12_EEEEENS4_23SM90_TMA_LOAD_MULTICASTENS4_14ComposedLayoutINS4_7SwizzleILi2ELi4ELi3EEENS4_18smem_ptr_flag_bitsILi8EEENSX_INS5_IJNSA_ILi8EEESG_EEENS5_IJSG_SD_EEEEEEEvNS4_8identityES15_S1F_vS1G_EENS_8epilogue10collective18CollectiveEpilogueINS1I_23Sm100TmaWarpSpecializedILi4ELi2ELi32ELb0ELb0EEEJSI_NS5_IJNSX_ISG_SD_EES1N_EEESJ_SK_SJ_SK_NS1I_6fusion15FusionCallbacksIS1M_NS1P_17LinearCombinationISJ_fSJ_fLNS_15FloatRoundStyleE2EEESI_S1O_JEEENS4_5SM1004TMEM4LOAD26SM100_TMEM_LOAD_16dp32b32xENS4_13SM90_TMA_LOADES1F_NS4_39AutoVectorizingCopyWithAssumedAlignmentILi128EEENS4_14SM90_TMA_STOREES1F_S21_S21_EEEvvEEEEvNT_6ParamsE:
        .type           _ZN7cutlass13device_kernelINS_4gemm6kernel13GemmUniversalIN4cute5tupleIJiiiiEEENS1_10collective13CollectiveMmaINS1_35MainloopSm100TmaUmmaWarpSpecializedILi10ELi2ELi4ENS5_IJNS4_1CILi4EEENSA_ILi2EEENSA_ILi1EEEEEEEENS5_IJNSA_ILi64EEENSA_ILi256EEESG_EEENS_12float_e4m3_tENS5_IJlSD_lEEESJ_SK_NS4_8TiledMMAINS4_8MMA_AtomIJNS4_10MMA_TraitsINS4_19SM100_MMA_F8F6F4_SSEJSJ_SJ_fSG_SH_NS4_17integral_constantINS4_4UMMA5MajorELSR_0EEESS_NSP_INSQ_7ScaleInELST_0EEESU_EEEEEENS4_6LayoutINS5_IJSD_SD_SD_EEENS5_IJNSA_ILi0EEESZ_SZ_EEEEENS5_IJNS4_10UnderscoreES12_S12_EEEEENS4_23SM90_TMA_LOAD_MULTICASTENS4_14ComposedLayoutINS4_7SwizzleILi2ELi4ELi3EEENS4_18smem_ptr_flag_bitsILi8EEENSX_INS5_IJNSA_ILi8EEESG_EEENS5_IJSG_SD_EEEEEEEvNS4_8identityES15_S1F_vS1G_EENS_8epilogue10collective18CollectiveEpilogueINS1I_23Sm100TmaWarpSpecializedILi4ELi2ELi32ELb0ELb0EEEJSI_NS5_IJNSX_ISG_SD_EES1N_EEESJ_SK_SJ_SK_NS1I_6fusion15FusionCallbacksIS1M_NS1P_17LinearCombinationISJ_fSJ_fLNS_15FloatRoundStyleE2EEESI_S1O_JEEENS4_5SM1004TMEM4LOAD26SM100_TMEM_LOAD_16dp32b32xENS4_13SM90_TMA_LOADES1F_NS4_39AutoVectorizingCopyWithAssumedAlignmentILi128EEENS4_14SM90_TMA_STOREES1F_S21_S21_EEEvvEEEEvNT_6ParamsE,@function
        .size           _ZN7cutlass13device_kernelINS_4gemm6kernel13GemmUniversalIN4cute5tupleIJiiiiEEENS1_10collective13CollectiveMmaINS1_35MainloopSm100TmaUmmaWarpSpecializedILi10ELi2ELi4ENS5_IJNS4_1CILi4EEENSA_ILi2EEENSA_ILi1EEEEEEEENS5_IJNSA_ILi64EEENSA_ILi256EEESG_EEENS_12float_e4m3_tENS5_IJlSD_lEEESJ_SK_NS4_8TiledMMAINS4_8MMA_AtomIJNS4_10MMA_TraitsINS4_19SM100_MMA_F8F6F4_SSEJSJ_SJ_fSG_SH_NS4_17integral_constantINS4_4UMMA5MajorELSR_0EEESS_NSP_INSQ_7ScaleInELST_0EEESU_EEEEEENS4_6LayoutINS5_IJSD_SD_SD_EEENS5_IJNSA_ILi0EEESZ_SZ_EEEEENS5_IJNS4_10UnderscoreES12_S12_EEEEENS4_23SM90_TMA_LOAD_MULTICASTENS4_14ComposedLayoutINS4_7SwizzleILi2ELi4ELi3EEENS4_18smem_ptr_flag_bitsILi8EEENSX_INS5_IJNSA_ILi8EEESG_EEENS5_IJSG_SD_EEEEEEEvNS4_8identityES15_S1F_vS1G_EENS_8epilogue10collective18CollectiveEpilogueINS1I_23Sm100TmaWarpSpecializedILi4ELi2ELi32ELb0ELb0EEEJSI_NS5_IJNSX_ISG_SD_EES1N_EEESJ_SK_SJ_SK_NS1I_6fusion15FusionCallbacksIS1M_NS1P_17LinearCombinationISJ_fSJ_fLNS_15FloatRoundStyleE2EEESI_S1O_JEEENS4_5SM1004TMEM4LOAD26SM100_TMEM_LOAD_16dp32b32xENS4_13SM90_TMA_LOADES1F_NS4_39AutoVectorizingCopyWithAssumedAlignmentILi128EEENS4_14SM90_TMA_STOREES1F_S21_S21_EEEvvEEEEvNT_6ParamsE,(.L_x_196 - _ZN7cutlass13device_kernelINS_4gemm6kernel13GemmUniversalIN4cute5tupleIJiiiiEEENS1_10collective13CollectiveMmaINS1_35MainloopSm100TmaUmmaWarpSpecializedILi10ELi2ELi4ENS5_IJNS4_1CILi4EEENSA_ILi2EEENSA_ILi1EEEEEEEENS5_IJNSA_ILi64EEENSA_ILi256EEESG_EEENS_12float_e4m3_tENS5_IJlSD_lEEESJ_SK_NS4_8TiledMMAINS4_8MMA_AtomIJNS4_10MMA_TraitsINS4_19SM100_MMA_F8F6F4_SSEJSJ_SJ_fSG_SH_NS4_17integral_constantINS4_4UMMA5MajorELSR_0EEESS_NSP_INSQ_7ScaleInELST_0EEESU_EEEEEENS4_6LayoutINS5_IJSD_SD_SD_EEENS5_IJNSA_ILi0EEESZ_SZ_EEEEENS5_IJNS4_10UnderscoreES12_S12_EEEEENS4_23SM90_TMA_LOAD_MULTICASTENS4_14ComposedLayoutINS4_7SwizzleILi2ELi4ELi3EEENS4_18smem_ptr_flag_bitsILi8EEENSX_INS5_IJNSA_ILi8EEESG_EEENS5_IJSG_SD_EEEEEEEvNS4_8identityES15_S1F_vS1G_EENS_8epilogue10collective18CollectiveEpilogueINS1I_23Sm100TmaWarpSpecializedILi4ELi2ELi32ELb0ELb0EEEJSI_NS5_IJNSX_ISG_SD_EES1N_EEESJ_SK_SJ_SK_NS1I_6fusion15FusionCallbacksIS1M_NS1P_17LinearCombinationISJ_fSJ_fLNS_15FloatRoundStyleE2EEESI_S1O_JEEENS4_5SM1004TMEM4LOAD26SM100_TMEM_LOAD_16dp32b32xENS4_13SM90_TMA_LOADES1F_NS4_39AutoVectorizingCopyWithAssumedAlignmentILi128EEENS4_14SM90_TMA_STOREES1F_S21_S21_EEEvvEEEEvNT_6ParamsE)
        .other          _ZN7cutlass13device_kernelINS_4gemm6kernel13GemmUniversalIN4cute5tupleIJiiiiEEENS1_10collective13CollectiveMmaINS1_35MainloopSm100TmaUmmaWarpSpecializedILi10ELi2ELi4ENS5_IJNS4_1CILi4EEENSA_ILi2EEENSA_ILi1EEEEEEEENS5_IJNSA_ILi64EEENSA_ILi256EEESG_EEENS_12float_e4m3_tENS5_IJlSD_lEEESJ_SK_NS4_8TiledMMAINS4_8MMA_AtomIJNS4_10MMA_TraitsINS4_19SM100_MMA_F8F6F4_SSEJSJ_SJ_fSG_SH_NS4_17integral_constantINS4_4UMMA5MajorELSR_0EEESS_NSP_INSQ_7ScaleInELST_0EEESU_EEEEEENS4_6LayoutINS5_IJSD_SD_SD_EEENS5_IJNSA_ILi0EEESZ_SZ_EEEEENS5_IJNS4_10UnderscoreES12_S12_EEEEENS4_23SM90_TMA_LOAD_MULTICASTENS4_14ComposedLayoutINS4_7SwizzleILi2ELi4ELi3EEENS4_18smem_ptr_flag_bitsILi8EEENSX_INS5_IJNSA_ILi8EEESG_EEENS5_IJSG_SD_EEEEEEEvNS4_8identityES15_S1F_vS1G_EENS_8epilogue10collective18CollectiveEpilogueINS1I_23Sm100TmaWarpSpecializedILi4ELi2ELi32ELb0ELb0EEEJSI_NS5_IJNSX_ISG_SD_EES1N_EEESJ_SK_SJ_SK_NS1I_6fusion15FusionCallbacksIS1M_NS1P_17LinearCombinationISJ_fSJ_fLNS_15FloatRoundStyleE2EEESI_S1O_JEEENS4_5SM1004TMEM4LOAD26SM100_TMEM_LOAD_16dp32b32xENS4_13SM90_TMA_LOADES1F_NS4_39AutoVectorizingCopyWithAssumedAlignmentILi128EEENS4_14SM90_TMA_STOREES1F_S21_S21_EEEvvEEEEvNT_6ParamsE,@"STO_CUDA_ENTRY STV_DEFAULT"
_ZN7cutlass13device_kernelINS_4gemm6kernel13GemmUniversalIN4cute5tupleIJiiiiEEENS1_10collective13CollectiveMmaINS1_35MainloopSm100TmaUmmaWarpSpecializedILi10ELi2ELi4ENS5_IJNS4_1CILi4EEENSA_ILi2EEENSA_ILi1EEEEEEEENS5_IJNSA_ILi64EEENSA_ILi256EEESG_EEENS_12float_e4m3_tENS5_IJlSD_lEEESJ_SK_NS4_8TiledMMAINS4_8MMA_AtomIJNS4_10MMA_TraitsINS4_19SM100_MMA_F8F6F4_SSEJSJ_SJ_fSG_SH_NS4_17integral_constantINS4_4UMMA5MajorELSR_0EEESS_NSP_INSQ_7ScaleInELST_0EEESU_EEEEEENS4_6LayoutINS5_IJSD_SD_SD_EEENS5_IJNSA_ILi0EEESZ_SZ_EEEEENS5_IJNS4_10UnderscoreES12_S12_EEEEENS4_23SM90_TMA_LOAD_MULTICASTENS4_14ComposedLayoutINS4_7SwizzleILi2ELi4ELi3EEENS4_18smem_ptr_flag_bitsILi8EEENSX_INS5_IJNSA_ILi8EEESG_EEENS5_IJSG_SD_EEEEEEEvNS4_8identityES15_S1F_vS1G_EENS_8epilogue10collective18CollectiveEpilogueINS1I_23Sm100TmaWarpSpecializedILi4ELi2ELi32ELb0ELb0EEEJSI_NS5_IJNSX_ISG_SD_EES1N_EEESJ_SK_SJ_SK_NS1I_6fusion15FusionCallbacksIS1M_NS1P_17LinearCombinationISJ_fSJ_fLNS_15FloatRoundStyleE2EEESI_S1O_JEEENS4_5SM1004TMEM4LOAD26SM100_TMEM_LOAD_16dp32b32xENS4_13SM90_TMA_LOADES1F_NS4_39AutoVectorizingCopyWithAssumedAlignmentILi128EEENS4_14SM90_TMA_STOREES1F_S21_S21_EEEvvEEEEvNT_6ParamsE:
[----:B------:R-:W1:Y:S01]  /*0000*/  LDC R1, c[0x0][0x37c] ;  /* 0x0000df00ff017b82 */ /* 0x000e620000000800 */
[----:B------:R-:W2:Y:S01]  /*0010*/  S2R R95, SR_TID.X ;  /* 0x00000000005f7919 */ /* 0x000ea20000002100 */
[----:B------:R-:W3:Y:S01]  /*0020*/  LDCU.64 UR8, c[0x0][0x890] ;  /* 0x00011200ff0877ac */ /* 0x000ee20008000a00 */
[----:B------:R-:W-:Y:S02]  /*0030*/  PRMT R85, RZ, 0x7610, R85 ;  /* 0x00007610ff557816 */ /* 0x000fe40000000055 */
[----:B------:R-:W-:Y:S01]  /*0040*/  ELECT P3, URZ, PT ;  /* 0x0000000000ff782f */ /* 0x000fe20003860000 */
[----:B---3--:R-:W-:-:S04]  /*0050*/  UISETP.NE.U32.AND UP0, UPT, UR8, URZ, UPT ;  /* 0x000000ff0800728c */ /* 0x008fc8000bf05070 */
[----:B------:R-:W-:Y:S01]  /*0060*/  UISETP.NE.AND.EX UP0, UPT, UR9, URZ, UPT, UP0 ;  /* 0x000000ff0900728c */ /* 0x000fe2000bf05300 */
[----:B--2---:R-:W-:-:S05]  /*0070*/  SHF.R.U32.HI R86, RZ, 0x5, R95 ;  /* 0x00000005ff567819 */ /* 0x004fca000001165f */
[----:B------:R-:W2:Y:S02]  /*0080*/  SHFL.IDX PT, R0, R86, RZ, 0x1f ;  /* 0x00001fff56007589 */ /* 0x000ea400000e0000 */
[----:B--2---:R-:W-:Y:S01]  /*0090*/  R2UR UR17, R0 ;  /* 0x00000000001172ca */ /* 0x004fe200000e0000 */
[----:B-1----:R-:W-:-:S14]  /*00a0*/  BRA.U UP0, `(.L_x_0) ;  /* 0x0000000100307547 */ /* 0x002fdc000b800000 */
[----:B------:R-:W1:Y:S02]  /*00b0*/  LDCU.64 UR4, c[0x0][0x888] ;  /* 0x00011100ff0477ac */ /* 0x000e640008000a00 */
[----:B-1----:R-:W-:-:S04]  /*00c0*/  UISETP.NE.U32.AND UP0, UPT, UR4, URZ, UPT ;  /* 0x000000ff0400728c */ /* 0x002fc8000bf05070 */
[----:B------:R-:W-:-:S09]  /*00d0*/  UISETP.NE.AND.EX UP0, UPT, UR5, URZ, UPT, UP0 ;  /* 0x000000ff0500728c */ /* 0x000fd2000bf05300 */
[----:B------:R-:W-:Y:S05]  /*00e0*/  BRA.U !UP0, `(.L_x_1) ;  /* 0x0000000108147547 */ /* 0x000fea000b800000 */
[----:B------:R-:W1:Y:S01]  /*00f0*/  LDC.64 R2, c[0x0][0x888] ;  /* 0x00022200ff027b82 */ /* 0x000e620000000a00 */
[----:B------:R-:W1:Y:S02]  /*0100*/  LDCU.64 UR4, c[0x0][0x358] ;  /* 0x00006b00ff0477ac */ /* 0x000e640008000a00 */
[----:B-1----:R1:W5:Y:S01]  /*0110*/  LDG.E R41, desc[UR4][R2.64] ;  /* 0x0000000402297981 */ /* 0x002362000c1e1900 */
[----:B------:R-:W-:Y:S01]  /*0120*/  HFMA2 R85, -RZ, RZ, 0, 5.9604644775390625e-08 ;  /* 0x00000001ff557431 */ /* 0x000fe200000001ff */
[----:B------:R-:W-:Y:S05]  /*0130*/  BRA `(.L_x_0) ;  /* 0x00000000000c7947 */ /* 0x000fea0003800000 */
.L_x_1:
[----:B------:R-:W1:Y:S01]  /*0140*/  LDCU UR4, c[0x0][0x880] ;  /* 0x00011000ff0477ac */ /* 0x000e620008000800 */
[----:B------:R-:W-:Y:S01]  /*0150*/  HFMA2 R85, -RZ, RZ, 0, 5.9604644775390625e-08 ;  /* 0x00000001ff557431 */ /* 0x000fe200000001ff */
[----:B-1----:R-:W-:-:S07]  /*0160*/  MOV R41, UR4 ;  /* 0x0000000400297c02 */ /* 0x002fce0008000f00 */
.L_x_0:
[----:B------:R-:W2:Y:S02]  /*0170*/  LDCU.64 UR4, c[0x0][0x8b0] ;  /* 0x00011600ff0477ac */ /* 0x000ea40008000a00 */
[----:B--2---:R-:W-:-:S04]  /*0180*/  UISETP.NE.U32.AND UP0, UPT, UR4, URZ, UPT ;  /* 0x000000ff0400728c */ /* 0x004fc8000bf05070 */
[----:B------:R-:W-:-:S09]  /*0190*/  UISETP.NE.AND.EX UP0, UPT, UR5, URZ, UPT, UP0 ;  /* 0x000000ff0500728c */ /* 0x000fd2000bf05300 */
[----:B------:R-:W-:Y:S05]  /*01a0*/  BRA.U UP0, `(.L_x_2) ;  /* 0x0000000100287547 */ /* 0x000fea000b800000 */
[----:B------:R-:W2:Y:S02]  /*01b0*/  LDCU.64 UR4, c[0x0][0x8a8] ;  /* 0x00011500ff0477ac */ /* 0x000ea40008000a00 */
[----:B--2---:R-:W-:-:S04]  /*01c0*/  UISETP.NE.U32.AND UP0, UPT, UR4, URZ, UPT ;  /* 0x000000ff0400728c */ /* 0x004fc8000bf05070 */
[----:B------:R-:W-:-:S09]  /*01d0*/  UISETP.NE.AND.EX UP0, UPT, UR5, URZ, UPT, UP0 ;  /* 0x000000ff0500728c */ /* 0x000fd2000bf05300 */
[----:B------:R-:W-:Y:S05]  /*01e0*/  BRA.U !UP0, `(.L_x_3) ;  /* 0x0000000108107547 */ /* 0x000fea000b800000 */
[----:B------:R-:W2:Y:S01]  /*01f0*/  LDC.64 R38, c[0x0][0x8a8] ;  /* 0x00022a00ff267b82 */ /* 0x000ea20000000a00 */
[----:B------:R-:W2:Y:S02]  /*0200*/  LDCU.64 UR4, c[0x0][0x358] ;  /* 0x00006b00ff0477ac */ /* 0x000ea40008000a00 */
[----:B--2---:R2:W5:Y:S01]  /*0210*/  LDG.E R38, desc[UR4][R38.64] ;  /* 0x0000000426267981 */ /* 0x004562000c1e1900 */
[----:B------:R-:W-:Y:S05]  /*0220*/  BRA `(.L_x_2) ;  /* 0x0000000000087947 */ /* 0x000fea0003800000 */
.L_x_3:
[----:B------:R-:W2:Y:S02]  /*0230*/  LDCU UR4, c[0x0][0x8a0] ;  /* 0x00011400ff0477ac */ /* 0x000ea40008000800 */
[----:B--2---:R-:W-:Y:S02]  /*0240*/  MOV R38, UR4 ;  /* 0x0000000400267c02 */ /* 0x004fe40008000f00 */
.L_x_2:
[----:B------:R-:W-:Y:S01]  /*0250*/  IMAD.U32 R0, RZ, RZ, UR17 ;  /* 0x00000011ff007e24 */ /* 0x000fe2000f8e00ff */
[----:B------:R-:W-:Y:S04]  /*0260*/  BSSY.RECONVERGENT B0, `(.L_x_4) ;  /* 0x000000c000007945 */ /* 0x000fe80003800200 */
[C---:B------:R-:W-:Y:S02]  /*0270*/  ISETP.NE.OR P1, PT, R0.reuse, 0x1, !P3 ;  /* 0x000000010000780c */ /* 0x040fe40005f25670 */
[----:B------:R-:W-:-:S11]  /*0280*/  ISETP.NE.OR P0, PT, R0, 0x3, !P3 ;  /* 0x000000030000780c */ /* 0x000fd60005f05670 */
[----:B------:R-:W-:Y:S05]  /*0290*/  @P1 BRA `(.L_x_5) ;  /* 0x0000000000201947 */ /* 0x000fea0003800000 */
[----:B------:R-:W3:Y:S02]  /*02a0*/  LDCU.64 UR4, c[0x0][0x348] ;  /* 0x00006900ff0477ac */ /* 0x000ee40008000a00 */
[----:B---3--:R-:W-:Y:S02]  /*02b0*/  UIADD3 UR6, UP1, UPT, UR4, 0x80, URZ ;  /* 0x0000008004067890 */ /* 0x008fe4000ff3e0ff */
[----:B------:R-:W-:Y:S02]  /*02c0*/  UIADD3 UR4, UP0, UPT, UR4, 0x180, URZ ;  /* 0x0000018004047890 */ /* 0x000fe4000ff1e0ff */
[----:B------:R-:W-:Y:S02]  /*02d0*/  UIADD3.X UR7, UPT, UPT, URZ, UR5, URZ, UP1, !UPT ;  /* 0x00000005ff077290 */ /* 0x000fe40008ffe4ff */
[----:B------:R-:W-:-:S07]  /*02e0*/  UIADD3.X UR5, UPT, UPT, URZ, UR5, URZ, UP0, !UPT ;  /* 0x00000005ff057290 */ /* 0x000fce00087fe4ff */
[----:B------:R3:W-:Y:S02]  /*02f0*/  UTMACCTL.PF [UR6] ;  /* 0x00000000060079b9 */ /* 0x0007e40008040000 */
[----:B------:R3:W-:Y:S02]  /*0300*/  UTMACCTL.PF [UR4] ;  /* 0x00000000040079b9 */ /* 0x0007e40008040000 */
[----:B---3--:R-:W-:Y:S01]  /*0310*/  NOP ;  /* 0x0000000000007918 */ /* 0x008fe20000000000 */
.L_x_5:
[----:B------:R-:W-:Y:S05]  /*0320*/  BSYNC.RECONVERGENT B0 ;  /* 0x0000000000007941 */ /* 0x000fea0003800200 */
.L_x_4:
[----:B------:R-:W-:Y:S04]  /*0330*/  BSSY.RECONVERGENT B0, `(.L_x_6) ;  /* 0x000000a000007945 */ /* 0x000fe80003800200 */
        /* <DEDUP_REMOVED lines=9> */
.L_x_7:
[----:B------:R-:W-:Y:S05]  /*03d0*/  BSYNC.RECONVERGENT B0 ;  /* 0x0000000000007941 */ /* 0x000fea0003800200 */
.L_x_6:
[----:B------:R-:W3:Y:S01]  /*03e0*/  LDCU.64 UR4, c[0x0][0x888] ;  /* 0x00011100ff0477ac */ /* 0x000ee20008000a00 */
[----:B------:R-:W-:Y:S02]  /*03f0*/  UISETP.EQ.U32.AND UP1, UPT, UR8, URZ, UPT ;  /* 0x000000ff0800728c */ /* 0x000fe4000bf22070 */
[----:B------:R-:W-:Y:S02]  /*0400*/  UPLOP3.LUT UP3, UPT, UPT, UPT, UPT, 0x80, 0x8 ;  /* 0x000000000008789c */ /* 0x000fe40003f6f070 */
[----:B---3--:R-:W-:-:S04]  /*0410*/  UISETP.NE.U32.AND UP0, UPT, UR4, URZ, UPT ;  /* 0x000000ff0400728c */ /* 0x008fc8000bf05070 */
[----:B------:R-:W-:-:S04]  /*0420*/  UISETP.NE.AND.EX UP0, UPT, UR5, URZ, UPT, UP0 ;  /* 0x000000ff0500728c */ /* 0x000fc8000bf05300 */
[----:B------:R-:W-:-:S04]  /*0430*/  UISETP.EQ.OR.EX UP2, UPT, UR9, URZ, !UP0, UP1 ;  /* 0x000000ff0900728c */ /* 0x000fc8000c742710 */
[----:B------:R-:W-:-:S06]  /*0440*/  UP2UR UR4, UPR, URZ, 0x4 ;  /* 0x00000004ff047883 */ /* 0x000fcc0008000000 */
[----:B------:R-:W-:Y:S01]  /*0450*/  MOV R88, UR4 ;  /* 0x0000000400587c02 */ /* 0x000fe20008000f00 */
[----:B------:R-:W-:Y:S06]  /*0460*/  BRA.U !UP2, `(.L_x_8) ;  /* 0x000000010a207547 */ /* 0x000fec000b800000 */
[----:B------:R-:W-:Y:S01]  /*0470*/  UISETP.NE.U32.AND UP1, UPT, UR8, URZ, UPT ;  /* 0x000000ff0800728c */ /* 0x000fe2000bf25070 */
[----:B-----5:R-:W-:Y:S01]  /*0480*/  FSETP.NEU.AND P0, PT, R41, RZ, PT ;  /* 0x000000ff2900720b */ /* 0x020fe20003f0d000 */
[----:B------:R-:W-:Y:S02]  /*0490*/  USEL UR4, URZ, 0xffffffff, UP0 ;  /* 0xffffffffff047887 */ /* 0x000fe40008000000 */
[----:B------:R-:W-:-:S10]  /*04a0*/  UISETP.NE.AND.EX UP1, UPT, UR9, URZ, UPT, UP1 ;  /* 0x000000ff0900728c */ /* 0x000fd4000bf25310 */
[----:B------:R-:W-:Y:S01]  /*04b0*/  VOTEU.ANY UP0, P0 ;  /* 0x0000000000ff7886 */ /* 0x000fe20000000100 */
[----:B------:R-:W-:-:S04]  /*04c0*/  @!UP1 USEL UR4, URZ, 0xffffffff, UP0 ;  /* 0xffffffffff049887 */ /* 0x000fc80008000000 */
[----:B------:R-:W-:-:S04]  /*04d0*/  ULOP3.LUT UR4, UR4, 0x1, URZ, 0xc0, !UPT ;  /* 0x0000000104047892 */ /* 0x000fc8000f8ec0ff */
[----:B------:R-:W-:-:S11]  /*04e0*/  UISETP.NE.U32.AND UP3, UPT, UR4, 0x1, UPT ;  /* 0x000000010400788c */ /* 0x000fd6000bf65070 */
.L_x_8:
[----:B-1----:R-:W1:Y:S01]  /*04f0*/  SHFL.IDX PT, R2, R86, RZ, 0x1f ;  /* 0x00001fff56027589 */ /* 0x002e6200000e0000 */
[----:B------:R-:W-:-:S04]  /*0500*/  UISETP.NE.AND UP0, UPT, UR17, 0x2, UPT ;  /* 0x000000021100788c */ /* 0x000fc8000bf05270 */
[----:B------:R-:W-:Y:S01]  /*0510*/  USEL UR48, URZ, 0x1, UP0 ;  /* 0x00000001ff307887 */ /* 0x000fe20008000000 */
[----:B-1----:R-:W-:-:S13]  /*0520*/  ISETP.NE.AND P0, PT, R2, RZ, PT ;  /* 0x000000ff0200720c */ /* 0x002fda0003f05270 */
[----:B------:R-:W-:Y:S05]  /*0530*/  @P0 BRA `(.L_x_9) ;  /* 0x0000000000940947 */ /* 0x000fea0003800000 */
[----:B------:R-:W-:Y:S01]  /*0540*/  ELECT P0, URZ, PT ;  /* 0x0000000000ff782f */ /* 0x000fe20003800000 */
[----:B------:R-:W-:-:S12]  /*0550*/  BSSY.RECONVERGENT B0, `(.L_x_9) ;  /* 0x0000023000007945 */ /* 0x000fd80003800200 */
[----:B------:R-:W-:Y:S05]  /*0560*/  @!P0 BRA `(.L_x_10) ;  /* 0x0000000000848947 */ /* 0x000fea0003800000 */
[----:B------:R-:W1:Y:S01]  /*0570*/  S2UR UR4, SR_CgaCtaId ;  /* 0x00000000000479c3 */ /* 0x000e620000008800 */
[----:B------:R-:W-:Y:S01]  /*0580*/  UMOV UR5, 0x400 ;  /* 0x0000040000057882 */ /* 0x000fe20000000000 */
[----:B------:R-:W-:Y:S01]  /*0590*/  UMOV UR8, 0x1 ;  /* 0x0000000100087882 */ /* 0x000fe20000000000 */
[----:B------:R-:W-:Y:S01]  /*05a0*/  UMOV UR6, 0x5 ;  /* 0x0000000500067882 */ /* 0x000fe20000000000 */
[----:B------:R-:W-:-:S04]  /*05b0*/  UIADD3 UR8, UPT, UPT, -UR8, 0x100000, URZ ;  /* 0x0010000008087890 */ /* 0x000fc8000fffe1ff */
[----:B------:R-:W-:Y:S02]  /*05c0*/  USHF.L.U32 UR9, UR8, 0xb, URZ ;  /* 0x0000000b08097899 */ /* 0x000fe400080006ff */
[----:B------:R-:W-:Y:S02]  /*05d0*/  USHF.L.U32 UR8, UR8, 0x1, URZ ;  /* 0x0000000108087899 */ /* 0x000fe400080006ff */
[----:B------:R-:W-:-:S04]  /*05e0*/  UIADD3 UR6, UPT, UPT, -UR6, 0x100000, URZ ;  /* 0x0010000006067890 */ /* 0x000fc8000fffe1ff */
[----:B------:R-:W-:Y:S02]  /*05f0*/  USHF.L.U32 UR7, UR6, 0xb, URZ ;  /* 0x0000000b06077899 */ /* 0x000fe400080006ff */
[----:B------:R-:W-:Y:S02]  /*0600*/  USHF.L.U32 UR6, UR6, 0x1, URZ ;  /* 0x0000000106067899 */ /* 0x000fe400080006ff */
[----:B-1----:R-:W-:Y:S01]  /*0610*/  ULEA UR4, UR4, UR5, 0x18 ;  /* 0x0000000504047291 */ /* 0x002fe2000f8ec0ff */
[----:B------:R-:W1:Y:S11]  /*0620*/  FENCE.VIEW.ASYNC.S ;  /* 0x00000000000073c6 */ /* 0x000e760000000000 */
[----:B-1----:R1:W3:Y:S01]  /*0630*/  SYNCS.EXCH.64 URZ, [UR4], UR8 ;  /* 0x0000000804ff75b2 */ /* 0x0022e20008000100 */
[----:B------:R1:W4:Y:S01]  /*0640*/  SYNCS.EXCH.64 URZ, [UR4+0x50], UR6 ;  /* 0x0000500604ff75b2 */ /* 0x0003220008000100 */
[----:B------:R1:W1:Y:S01]  /*0650*/  SYNCS.EXCH.64 URZ, [UR4+0x8], UR8 ;  /* 0x0000080804ff75b2 */ /* 0x0002620008000100 */
        /* <DEDUP_REMOVED lines=17> */
[----:B------:R-:W-:Y:S01]  /*0770*/  NOP ;  /* 0x0000000000007918 */ /* 0x000fe20000000000 */
.L_x_10:
[----:B-1----:R-:W-:Y:S05]  /*0780*/  BSYNC.RECONVERGENT B0 ;  /* 0x0000000000007941 */ /* 0x002fea0003800200 */
.L_x_9:
[----:B------:R-:W1:Y:S01]  /*0790*/  SHFL.IDX PT, R2, R86, RZ, 0x1f ;  /* 0x00001fff56027589 */ /* 0x000e6200000e0000 */
[----:B------:R-:W-:Y:S01]  /*07a0*/  NOP ;  /* 0x0000000000007918 */ /* 0x000fe20000000000 */
[----:B-1----:R-:W-:-:S13]  /*07b0*/  ISETP.NE.AND P0, PT, R2, 0x1, PT ;  /* 0x000000010200780c */ /* 0x002fda0003f05270 */
[----:B------:R-:W-:Y:S05]  /*07c0*/  @P0 BRA `(.L_x_11) ;  /* 0x0000000000580947 */ /* 0x000fea0003800000 */
        /* <DEDUP_REMOVED lines=9> */
[----:B------:R-:W-:Y:S01]  /*0860*/  USHF.L.U32 UR6, UR6, 0x1, URZ ;  /* 0x0000000106067899 */ /* 0x000fe200080006ff */
[----:B------:R-:W-:Y:S01]  /*0870*/  ELECT P0, URZ, PT ;  /* 0x0000000000ff782f */ /* 0x000fe20003800000 */
[----:B-1----:R-:W-:Y:S01]  /*0880*/  ULEA UR4, UR4, UR5, 0x18 ;  /* 0x0000000504047291 */ /* 0x002fe2000f8ec0ff */
[----:B------:R-:W1:Y:S11]  /*0890*/  FENCE.VIEW.ASYNC.S ;  /* 0x00000000000073c6 */ /* 0x000e760000000000 */
[----:B-1----:R1:W1:Y:S01]  /*08a0*/  SYNCS.EXCH.64 URZ, [UR4+0xa0], UR8 ;  /* 0x0000a00804ff75b2 */ /* 0x0022620008000100 */
        /* <DEDUP_REMOVED lines=8> */
.L_x_11:
[----:B------:R-:W2:Y:S01]  /*0930*/  SHFL.IDX PT, R2, R86, RZ, 0x1f ;  /* 0x00001fff56027589 */ /* 0x000ea200000e0000 */
[----:B------:R-:W-:Y:S01]  /*0940*/  NOP ;  /* 0x0000000000007918 */ /* 0x000fe20000000000 */
[----:B--2---:R-:W-:-:S13]  /*0950*/  ISETP.NE.AND P0, PT, R2, 0x3, PT ;  /* 0x000000030200780c */ /* 0x004fda0003f05270 */
[----:B------:R-:W-:Y:S05]  /*0960*/  @P0 BRA `(.L_x_12) ;  /* 0x0000000000300947 */ /* 0x000fea0003800000 */
[----:B-1----:R-:W1:Y:S01]  /*0970*/  S2UR UR4, SR_CgaCtaId ;  /* 0x00000000000479c3 */ /* 0x002e620000008800 */
[----:B------:R-:W-:Y:S01]  /*0980*/  UMOV UR6, 0x400 ;  /* 0x0000040000067882 */ /* 0x000fe20000000000 */
[----:B------:R-:W-:Y:S01]  /*0990*/  UMOV UR5, 0x20 ;  /* 0x0000002000057882 */ /* 0x000fe20000000000 */
[----:B------:R-:W-:Y:S01]  /*09a0*/  ELECT P0, URZ, PT ;  /* 0x0000000000ff782f */ /* 0x000fe20003800000 */
[----:B-1----:R-:W-:Y:S02]  /*09b0*/  ULEA UR6, UR4, UR6, 0x18 ;  /* 0x0000000604067291 */ /* 0x002fe4000f8ec0ff */
[----:B------:R-:W-:-:S04]  /*09c0*/  UIADD3 UR4, UPT, UPT, -UR5, 0x100000, URZ ;  /* 0x0010000005047890 */ /* 0x000fc8000fffe1ff */
[----:B------:R-:W-:Y:S02]  /*09d0*/  USHF.L.U32 UR5, UR4, 0xb, URZ ;  /* 0x0000000b04057899 */ /* 0x000fe400080006ff */
[----:B------:R-:W-:Y:S01]  /*09e0*/  USHF.L.U32 UR4, UR4, 0x1, URZ ;  /* 0x0000000104047899 */ /* 0x000fe200080006ff */
[----:B------:R-:W1:Y:S11]  /*09f0*/  FENCE.VIEW.ASYNC.S ;  /* 0x00000000000073c6 */ /* 0x000e760000000000 */
[----:B-1----:R2:W1:Y:S01]  /*0a00*/  SYNCS.EXCH.64 URZ, [UR6+0xe0], UR4 ;  /* 0x0000e00406ff75b2 */ /* 0x0024620008000100 */
[----:B------:R2:W1:Y:S02]  /*0a10*/  SYNCS.EXCH.64 URZ, [UR6+0xe8], UR4 ;  /* 0x0000e80406ff75b2 */ /* 0x0004640008000100 */
[----:B--2---:R-:W-:Y:S01]  /*0a20*/  NOP ;  /* 0x0000000000007918 */ /* 0x004fe20000000000 */
.L_x_12:
[----:B------:R-:W2:Y:S01]  /*0a30*/  SHFL.IDX PT, R2, R86, RZ, 0x1f ;  /* 0x00001fff56027589 */ /* 0x000ea200000e0000 */
[----:B------:R-:W-:Y:S01]  /*0a40*/  NOP ;  /* 0x0000000000007918 */ /* 0x000fe20000000000 */
[----:B--2---:R-:W-:-:S13]  /*0a50*/  ISETP.NE.AND P0, PT, R2, 0x4, PT ;  /* 0x000000040200780c */ /* 0x004fda0003f05270 */
[----:B------:R-:W-:Y:S05]  /*0a60*/  @P0 BRA `(.L_x_13) ;  /* 0x00000000004c0947 */ /* 0x000fea0003800000 */
[----:B-1----:R-:W1:Y:S01]  /*0a70*/  S2UR UR6, SR_CgaCtaId ;  /* 0x00000000000679c3 */ /* 0x002e620000008800 */
[----:B------:R-:W-:Y:S01]  /*0a80*/  UMOV UR4, 0x720 ;  /* 0x0000072000047882 */ /* 0x000fe20000000000 */
[----:B------:R-:W-:Y:S01]  /*0a90*/  UMOV UR5, 0x400 ;  /* 0x0000040000057882 */ /* 0x000fe20000000000 */
[----:B------:R-:W-:Y:S01]  /*0aa0*/  USEL UR4, UR4, 0x620, UP3 ;  /* 0x0000062004047887 */ /* 0x000fe20009800000 */
[----:B------:R-:W-:Y:S01]  /*0ab0*/  UMOV UR8, 0x1 ;  /* 0x0000000100087882 */ /* 0x000fe20000000000 */
[----:B------:R-:W-:Y:S01]  /*0ac0*/  ELECT P0, URZ, PT ;  /* 0x0000000000ff782f */ /* 0x000fe20003800000 */
[----:B------:R-:W-:-:S04]  /*0ad0*/  UIADD3 UR8, UPT, UPT, -UR8, 0x100000, URZ ;  /* 0x0010000008087890 */ /* 0x000fc8000fffe1ff */
[----:B------:R-:W-:Y:S02]  /*0ae0*/  USHF.L.U32 UR9, UR8, 0xb, URZ ;  /* 0x0000000b08097899 */ /* 0x000fe400080006ff */
[----:B------:R-:W-:Y:S02]  /*0af0*/  USHF.L.U32 UR8, UR8, 0x1, URZ ;  /* 0x0000000108087899 */ /* 0x000fe400080006ff */
[----:B-1----:R-:W-:Y:S02]  /*0b00*/  ULEA UR6, UR6, UR5, 0x18 ;  /* 0x0000000506067291 */ /* 0x002fe4000f8ec0ff */
[----:B------:R-:W-:-:S04]  /*0b10*/  UIADD3 UR4, UPT, UPT, -UR4, 0x100000, URZ ;  /* 0x0010000004047890 */ /* 0x000fc8000fffe1ff */
[----:B------:R-:W-:Y:S02]  /*0b20*/  USHF.L.U32 UR5, UR4, 0xb, URZ ;  /* 0x0000000b04057899 */ /* 0x000fe400080006ff */
[----:B------:R-:W-:Y:S01]  /*0b30*/  USHF.L.U32 UR4, UR4, 0x1, URZ ;  /* 0x0000000104047899 */ /* 0x000fe200080006ff */
[----:B------:R-:W1:Y:S03]  /*0b40*/  FENCE.VIEW.ASYNC.S ;  /* 0x00000000000073c6 */ /* 0x000e660000000000 */
[----:B-1----:R2:W1:Y:S08]  /*0b50*/  SYNCS.EXCH.64 URZ, [UR6+0xf0], UR8 ;  /* 0x0000f00806ff75b2 */ /* 0x0024700008000100 */
[----:B------:R2:W1:Y:S01]  /*0b60*/  SYNCS.EXCH.64 URZ, [UR6+0x100], UR4 ;  /* 0x0001000406ff75b2 */ /* 0x0004620008000100 */
[----:B------:R2:W1:Y:S01]  /*0b70*/  SYNCS.EXCH.64 URZ, [UR6+0xf8], UR8 ;  /* 0x0000f80806ff75b2 */ /* 0x0004620008000100 */
[----:B------:R2:W1:Y:S02]  /*0b80*/  SYNCS.EXCH.64 URZ, [UR6+0x108], UR4 ;  /* 0x0001080406ff75b2 */ /* 0x0004640008000100 */
[----:B--2---:R-:W-:Y:S01]  /*0b90*/  NOP ;  /* 0x0000000000007918 */ /* 0x004fe20000000000 */
.L_x_13:
[----:B------:R-:W2:Y:S01]  /*0ba0*/  SHFL.IDX PT, R2, R86, RZ, 0x1f ;  /* 0x00001fff56027589 */ /* 0x000ea200000e0000 */
[----:B------:R-:W-:Y:S01]  /*0bb0*/  NOP ;  /* 0x0000000000007918 */ /* 0x000fe20000000000 */
[----:B--2---:R-:W-:-:S13]  /*0bc0*/  ISETP.NE.AND P0, PT, R2, 0x5, PT ;  /* 0x000000050200780c */ /* 0x004fda0003f05270 */
[----:B------:R-:W-:Y:S05]  /*0bd0*/  @P0 BRA `(.L_x_14) ;  /* 0x0000000000580947 */ /* 0x000fea0003800000 */
[----:B-1----:R-:W1:Y:S01]  /*0be0*/  S2UR UR4, SR_CgaCtaId ;  /* 0x00000000000479c3 */ /* 0x002e620000008800 */
        /* <DEDUP_REMOVED lines=19> */
[----:B------:R2:W1:Y:S02]  /*0d20*/  SYNCS.EXCH.64 URZ, [UR4+0x148], UR6 ;  /* 0x0001480604ff75b2 */ /* 0x0004640008000100 */
[----:B--2---:R-:W-:Y:S01]  /*0d30*/  NOP ;  /* 0x0000000000007918 */ /* 0x004fe20000000000 */
.L_x_14:
[----:B------:R-:W2:Y:S01]  /*0d40*/  SHFL.IDX PT, R2, R86, RZ, 0x1f ;  /* 0x00001fff56027589 */ /* 0x000ea200000e0000 */
[----:B------:R-:W-:Y:S01]  /*0d50*/  NOP ;  /* 0x0000000000007918 */ /* 0x000fe20000000000 */
[----:B--2---:R-:W-:-:S13]  /*0d60*/  ISETP.NE.AND P0, PT, R2, 0x3, PT ;  /* 0x000000030200780c */ /* 0x004fda0003f05270 */
[----:B------:R-:W-:Y:S05]  /*0d70*/  @P0 BRA `(.L_x_15) ;  /* 0x0000000000380947 */ /* 0x000fea0003800000 */
[----:B------:R-:W2:Y:S01]  /*0d80*/  S2UR UR5, SR_CgaCtaId ;  /* 0x00000000000579c3 */ /* 0x000ea20000008800 */
[----:B-1----:R-:W-:Y:S01]  /*0d90*/  UMOV UR4, 0x400 ;  /* 0x0000040000047882 */ /* 0x002fe20000000000 */
[----:B------:R-:W-:Y:S01]  /*0da0*/  UMOV UR6, 0x20 ;  /* 0x0000002000067882 */ /* 0x000fe20000000000 */
[----:B------:R-:W-:Y:S01]  /*0db0*/  ELECT P0, URZ, PT ;  /* 0x0000000000ff782f */ /* 0x000fe20003800000 */
[----:B------:R-:W-:-:S04]  /*0dc0*/  UIADD3 UR6, UPT, UPT, -UR6, 0x100000, URZ ;  /* 0x0010000006067890 */ /* 0x000fc8000fffe1ff */
[----:B------:R-:W-:Y:S02]  /*0dd0*/  USHF.L.U32 UR7, UR6, 0xb, URZ ;  /* 0x0000000b06077899 */ /* 0x000fe400080006ff */
[----:B------:R-:W-:Y:S02]  /*0de0*/  USHF.L.U32 UR6, UR6, 0x1, URZ ;  /* 0x0000000106067899 */ /* 0x000fe400080006ff */
[----:B--2---:R-:W-:Y:S01]  /*0df0*/  ULEA UR4, UR5, UR4, 0x18 ;  /* 0x0000000405047291 */ /* 0x004fe2000f8ec0ff */
[----:B------:R-:W1:Y:S11]  /*0e00*/  FENCE.VIEW.ASYNC.S ;  /* 0x00000000000073c6 */ /* 0x000e760000000000 */
[----:B-1----:R2:W1:Y:S01]  /*0e10*/  SYNCS.EXCH.64 URZ, [UR4+0x150], UR6 ;  /* 0x0001500604ff75b2 */ /* 0x0024620008000100 */
[----:B------:R2:W1:Y:S01]  /*0e20*/  SYNCS.EXCH.64 URZ, [UR4+0x160], UR6 ;  /* 0x0001600604ff75b2 */ /* 0x0004620008000100 */
[----:B------:R2:W1:Y:S01]  /*0e30*/  SYNCS.EXCH.64 URZ, [UR4+0x158], UR6 ;  /* 0x0001580604ff75b2 */ /* 0x0004620008000100 */
[----:B------:R2:W1:Y:S02]  /*0e40*/  SYNCS.EXCH.64 URZ, [UR4+0x168], UR6 ;  /* 0x0001680604ff75b2 */ /* 0x0004640008000100 */
[----:B--2---:R-:W-:Y:S01]  /*0e50*/  NOP ;  /* 0x0000000000007918 */ /* 0x004fe20000000000 */
.L_x_15:
[----:B-1----:R-:W1:Y:S01]  /*0e60*/  LDCU UR4, c[0x0][0x36c] ;  /* 0x00006d80ff0477ac */ /* 0x002e620008000800 */
[----:B------:R-:W-:Y:S01]  /*0e70*/  ISETP.NE.OR P3, PT, R0, 0x2, !P3 ;  /* 0x000000020000780c */ /* 0x000fe20005f65670 */
[----:B------:R-:W-:Y:S01]  /*0e80*/  NOP ;  /* 0x0000000000007918 */ /* 0x000fe20000000000 */
[----:B------:R-:W-:Y:S01]  /*0e90*/  LOP3.LUT R0, R95, 0x1f, RZ, 0xc0, !PT ;  /* 0x0000001f5f007812 */ /* 0x000fe200078ec0ff */
[----:B------:R-:W-:Y:S02]  /*0ea0*/  UISETP.NE.AND UP4, UPT, UR17, URZ, UPT ;  /* 0x000000ff1100728c */ /* 0x000fe4000bf85270 */
[----:B-1----:R-:W-:-:S09]  /*0eb0*/  UISETP.EQ.U32.AND UP5, UPT, UR4, 0x1, UPT ;  /* 0x000000010400788c */ /* 0x002fd2000bfa2070 */
[----:B------:R-:W-:Y:S05]  /*0ec0*/  BRA.U !UP5, `(.L_x_16) ;  /* 0x000000010d087547 */ /* 0x000fea000b800000 */
[----:B---34-:R-:W-:Y:S01]  /*0ed0*/  UCGABAR_ARV ;  /* 0x00000000000079c7 */ /* 0x018fe20008000000 */
[----:B------:R-:W-:Y:S05]  /*0ee0*/  BRA `(.L_x_17) ;  /* 0x0000000000047947 */ /* 0x000fea0003800000 */
.L_x_16:
[----:B---34-:R-:W-:Y:S01]  /*0ef0*/  NOP ;  /* 0x0000000000007918 */ /* 0x018fe20000000000 */
.L_x_17:
[----:B------:R-:W1:Y:S01]  /*0f00*/  S2UR UR16, SR_CTAID.X ;  /* 0x00000000001079c3 */ /* 0x000e620000002500 */
[----:B------:R-:W-:-:S05]  /*0f10*/  CS2R.32 R87, SR_CgaSize ;  /* 0x0000000000577805 */ /* 0x000fca0000008a00 */
[----:B------:R-:W-:-:S05]  /*0f20*/  IMAD R87, R87, -0xa0, RZ ;  /* 0xffffff6057577824 */ /* 0x000fca00078e02ff */
[----:B------:R-:W-:-:S14]  /*0f30*/  R2UR UR5, R87 ;  /* 0x00000000570572ca */ /* 0x000fdc00000e0000 */
[----:B------:R-:W2:Y:S01]  /*0f40*/  LDCU UR5, c[0x0][UR5+0x2b0] ;  /* 0x00005600050577ac */ /* 0x000ea20008000800 */
[----:B------:R-:W-:-:S05]  /*0f50*/  CS2R.32 R87, SR_CgaSize ;  /* 0x0000000000577805 */ /* 0x000fca0000008a00 */
[----:B------:R-:W-:-:S05]  /*0f60*/  IMAD R87, R87, -0xa0, RZ ;  /* 0xffffff6057577824 */ /* 0x000fca00078e02ff */
[----:B------:R-:W-:-:S14]  /*0f70*/  R2UR UR4, R87 ;  /* 0x00000000570472ca */ /* 0x000fdc00000e0000 */
[----:B------:R-:W3:Y:S01]  /*0f80*/  LDCU UR4, c[0x0][UR4+0x2b4] ;  /* 0x00005680040477ac */ /* 0x000ee20008000800 */
[----:B------:R-:W4:Y:S01]  /*0f90*/  S2UR UR20, SR_CTAID.Y ;  /* 0x00000000001479c3 */ /* 0x000f220000002600 */
[----:B------:R-:W-:-:S05]  /*0fa0*/  CS2R.32 R87, SR_CgaSize ;  /* 0x0000000000577805 */ /* 0x000fca0000008a00 */
[----:B------:R-:W-:-:S05]  /*0fb0*/  IMAD R87, R87, -0xa0, RZ ;  /* 0xffffff6057577824 */ /* 0x000fca00078e02ff */
[----:B------:R-:W-:-:S14]  /*0fc0*/  R2UR UR7, R87 ;  /* 0x00000000570772ca */ /* 0x000fdc00000e0000 */
[----:B------:R-:W3:Y:S01]  /*0fd0*/  LDCU UR7, c[0x0][UR7+0x2a4] ;  /* 0x00005480070777ac */ /* 0x000ee20008000800 */
[----:B------:R-:W-:-:S05]  /*0fe0*/  CS2R.32 R87, SR_CgaSize ;  /* 0x0000000000577805 */ /* 0x000fca0000008a00 */
[----:B------:R-:W-:-:S05]  /*0ff0*/  IMAD R87, R87, -0xa0, RZ ;  /* 0xffffff6057577824 */ /* 0x000fca00078e02ff */
[----:B------:R-:W-:-:S14]  /*1000*/  R2UR UR59, R87 ;  /* 0x00000000573b72ca */ /* 0x000fdc00000e0000 */
[----:B------:R-:W3:Y:S01]  /*1010*/  LDCU UR59, c[0x0][UR59+0x2a0] ;  /* 0x000054003b3b77ac */ /* 0x000ee20008000800 */
[----:B------:R-:W3:Y:S01]  /*1020*/  S2UR UR8, SR_CgaCtaId ;  /* 0x00000000000879c3 */ /* 0x000ee20000008800 */
[----:B------:R-:W3:Y:S01]  /*1030*/  LDCU UR21, c[0x0][0xb24] ;  /* 0x00016480ff1577ac */ /* 0x000ee20008000800 */
[----:B------:R-:W3:Y:S01]  /*1040*/  LDCU UR42, c[0x0][0xb24] ;  /* 0x00016480ff2a77ac */ /* 0x000ee20008000800 */
[----:B-1----:R-:W-:Y:S01]  /*1050*/  I2FP.F32.U32 R3, UR16 ;  /* 0x0000001000037c45 */ /* 0x002fe20008201000 */
[----:B------:R-:W1:Y:S04]  /*1060*/  LDCU UR29, c[0x0][0xb30] ;  /* 0x00016600ff1d77ac */ /* 0x000e680008000800 */
[----:B--2---:R-:W-:Y:S01]  /*1070*/  FMUL R3, R3, UR5 ;  /* 0x0000000503037c20 */ /* 0x004fe20008400000 */
[----:B------:R-:W-:Y:S01]  /*1080*/  UMOV UR34, 0x11 ;  /* 0x0000001100227882 */ /* 0x000fe20000000000 */
[----:B----4-:R-:W-:-:S04]  /*1090*/  I2FP.F32.U32 R2, UR20 ;  /* 0x0000001400027c45 */ /* 0x010fc80008201000 */
[----:B------:R-:W2:Y:S01]  /*10a0*/  F2I.U32.TRUNC.NTZ R3, R3 ;  /* 0x0000000300037305 */ /* 0x000ea2000020f000 */
[----:B---3--:R-:W-:Y:S01]  /*10b0*/  FMUL R2, R2, UR4 ;  /* 0x0000000402027c20 */ /* 0x008fe20008400000 */
[----:B------:R-:W-:Y:S02]  /*10c0*/  ULOP3.LUT UR5, UR8, 0x4, URZ, 0xc0, !UPT ;  /* 0x0000000408057892 */ /* 0x000fe4000f8ec0ff */
[----:B------:R-:W-:-:S04]  /*10d0*/  ULOP3.LUT UR50, UR8, 0x3, URZ, 0xc0, !UPT ;  /* 0x0000000308327892 */ /* 0x000fc8000f8ec0ff */
[----:B------:R-:W3:Y:S01]  /*10e0*/  F2I.U32.TRUNC.NTZ R2, R2 ;  /* 0x0000000200027305 */ /* 0x000ee2000020f000 */
[----:B------:R-:W-:Y:S02]  /*10f0*/  UISETP.GT.U32.AND UP0, UPT, UR5, 0xffff, UPT ;  /* 0x0000ffff0500788c */ /* 0x000fe4000bf04070 */
[----:B------:R-:W-:Y:S02]  /*1100*/  UISETP.GT.U32.AND UP1, UPT, UR50, 0xffff, UPT ;  /* 0x0000ffff3200788c */ /* 0x000fe4000bf24070 */
[----:B------:R-:W-:Y:S01]  /*1110*/  USEL UR26, UR5, 0xffff, !UP0 ;  /* 0x0000ffff051a7887 */ /* 0x000fe2000c000000 */
[----:B--2---:R-:W-:Y:S01]  /*1120*/  R2UR UR4, R3 ;  /* 0x00000000030472ca */ /* 0x004fe200000e0000 */
[----:B------:R-:W-:Y:S02]  /*1130*/  USHF.R.U32.HI UR32, URZ, 0x2, UR8 ;  /* 0x00000002ff207899 */ /* 0x000fe40008011608 */
[----:B------:R-:W-:Y:S02]  /*1140*/  USHF.L.U32 UR31, UR8, 0x9, URZ ;  /* 0x00000009081f7899 */ /* 0x000fe400080006ff */
[----:B------:R-:W-:-:S02]  /*1150*/  USHF.L.U32 UR30, UR8, 0xc, URZ ;  /* 0x0000000c081e7899 */ /* 0x000fc400080006ff */
[----:B------:R-:W-:Y:S01]  /*1160*/  USEL UR27, UR50, 0xffff, !UP1 ;  /* 0x0000ffff321b7887 */ /* 0x000fe2000c800000 */
[----:B---3--:R-:W-:Y:S02]  /*1170*/  R2UR UR6, R2 ;  /* 0x00000000020672ca */ /* 0x008fe400000e0000 */
[----:B------:R-:W-:-:S03]  /*1180*/  PRMT R2, RZ, 0x7610, R2 ;  /* 0x00007610ff027816 */ /* 0x000fc60000000002 */
[----:B------:R-:W-:-:S04]  /*1190*/  UIADD3 UR5, UPT, UPT, -UR4, URZ, URZ ;  /* 0x000000ff04057290 */ /* 0x000fc8000fffe1ff */
[----:B------:R-:W-:-:S04]  /*11a0*/  UIMAD UR59, UR59, UR5, UR16 ;  /* 0x000000053b3b72a4 */ /* 0x000fc8000f8e0210 */
[----:B------:R-:W-:-:S04]  /*11b0*/  UIADD3 UR4, UPT, UPT, -UR6, URZ, URZ ;  /* 0x000000ff06047290 */ /* 0x000fc8000fffe1ff */
[----:B------:R-:W-:-:S06]  /*11c0*/  UIMAD UR4, UR7, UR4, UR20 ;  /* 0x00000004070472a4 */ /* 0x000fcc000f8e0214 */
[----:B------:R-:W-:Y:S01]  /*11d0*/  IMAD.U32 R87, RZ, RZ, UR4 ;  /* 0x00000004ff577e24 */ /* 0x000fe2000f8e00ff */
[----:B-1----:R-:W-:Y:S06]  /*11e0*/  BRA.U UP4, `(.L_x_18) ;  /* 0x0000000104707547 */ /* 0x002fec000b800000 */
[----:B------:R-:W-:-:S13]  /*11f0*/  R2UR UR4, R87 ;  /* 0x00000000570472ca */ /* 0x000fda00000e0000 */
[----:B------:R-:W-:Y:S02]  /*1200*/  UISETP.NE.AND UP0, UPT, UR4, URZ, UPT ;  /* 0x000000ff0400728c */ /* 0x000fe4000bf05270 */
[----:B------:R-:W-:Y:S02]  /*1210*/  UISETP.NE.AND UP1, UPT, UR4, 0x1, UPT ;  /* 0x000000010400788c */ /* 0x000fe4000bf25270 */
[----:B------:R-:W-:Y:S02]  /*1220*/  UISETP.NE.AND UP2, UPT, UR59, URZ, UP0 ;  /* 0x000000ff3b00728c */ /* 0x000fe40008745270 */
[----:B------:R-:W-:Y:S02]  /*1230*/  USEL UR4, URZ, 0x10, UP1 ;  /* 0x00000010ff047887 */ /* 0x000fe40008800000 */
[----:B------:R-:W-:Y:S02]  /*1240*/  USEL UR11, URZ, 0x1, UP2 ;  /* 0x00000001ff0b7887 */ /* 0x000fe40009000000 */
[----:B------:R-:W-:-:S02]  /*1250*/  UISETP.NE.AND UP2, UPT, UR59, URZ, UPT ;  /* 0x000000ff3b00728c */ /* 0x000fc4000bf45270 */
[----:B------:R-:W-:Y:S02]  /*1260*/  USEL UR5, URZ, 0x2, UP0 ;  /* 0x00000002ff057887 */ /* 0x000fe40008000000 */
[----:B------:R-:W-:Y:S02]  /*1270*/  USEL UR9, UR4, 0x10, UP2 ;  /* 0x0000001004097887 */ /* 0x000fe40009000000 */
[----:B------:R-:W-:Y:S02]  /*1280*/  UISETP.NE.AND UP2, UPT, UR59, 0x1, UPT ;  /* 0x000000013b00788c */ /* 0x000fe4000bf45270 */
[----:B------:R-:W-:Y:S02]  /*1290*/  USEL UR4, URZ, 0x20, UP1 ;  /* 0x00000020ff047887 */ /* 0x000fe40008800000 */
[----:B------:R-:W-:Y:S02]  /*12a0*/  USEL UR7, UR5, 0x2, UP2 ;  /* 0x0000000205077887 */ /* 0x000fe40009000000 */
[----:B------:R-:W-:-:S02]  /*12b0*/  USEL UR10, UR4, 0x20, UP2 ;  /* 0x00000020040a7887 */ /* 0x000fc40009000000 */
[----:B------:R-:W-:Y:S02]  /*12c0*/  UISETP.NE.AND UP2, UPT, UR59, 0x2, UPT ;  /* 0x000000023b00788c */ /* 0x000fe4000bf45270 */
[----:B------:R-:W-:Y:S02]  /*12d0*/  USEL UR6, URZ, 0x4, UP0 ;  /* 0x00000004ff067887 */ /* 0x000fe40008000000 */
[----:B------:R-:W-:Y:S02]  /*12e0*/  USEL UR4, URZ, 0x8, UP0 ;  /* 0x00000008ff047887 */ /* 0x000fe40008000000 */
[----:B------:R-:W-:Y:S02]  /*12f0*/  USEL UR5, URZ, 0x40, UP1 ;  /* 0x00000040ff057887 */ /* 0x000fe40008800000 */
[----:B------:R-:W-:Y:S02]  /*1300*/  USEL UR8, UR6, 0x4, UP2 ;  /* 0x0000000406087887 */ /* 0x000fe40009000000 */
[----:B------:R-:W-:-:S02]  /*1310*/  UISETP.NE.AND UP0, UPT, UR59, 0x3, UPT ;  /* 0x000000033b00788c */ /* 0x000fc4000bf05270 */
[----:B------:R-:W-:Y:S02]  /*1320*/  UIADD3 UR6, UPT, UPT, UR7, UR9, UR11 ;  /* 0x0000000907067290 */ /* 0x000fe4000fffe00b */
[----:B------:R-:W-:Y:S02]  /*1330*/  USEL UR7, UR5, 0x40, UP2 ;  /* 0x0000004005077887 */ /* 0x000fe40009000000 */
[----:B------:R-:W-:Y:S02]  /*1340*/  USEL UR12, URZ, 0x80, UP1 ;  /* 0x00000080ff0c7887 */ /* 0x000fe40008800000 */
[----:B------:R-:W-:Y:S02]  /*1350*/  USEL UR4, UR4, 0x8, UP0 ;  /* 0x0000000804047887 */ /* 0x000fe40008000000 */
[----:B------:R-:W-:Y:S02]  /*1360*/  UIADD3 UR5, UPT, UPT, UR8, UR10, UR6 ;  /* 0x0000000a08057290 */ /* 0x000fe4000fffe006 */
[----:B------:R-:W-:-:S02]  /*1370*/  USEL UR6, UR12, 0x80, UP0 ;  /* 0x000000800c067887 */ /* 0x000fc40008000000 */
[----:B------:R-:W-:-:S04]  /*1380*/  UIADD3 UR4, UPT, UPT, UR4, UR7, UR5 ;  /* 0x0000000704047290 */ /* 0x000fc8000fffe005 */
[----:B------:R-:W-:-:S06]  /*1390*/  UIADD3 UR4, UPT, UPT, UR4, UR6, URZ ;  /* 0x0000000604047290 */ /* 0x000fcc000fffe0ff */
[----:B------:R-:W-:-:S07]  /*13a0*/  MOV R2, UR4 ;  /* 0x0000000400027c02 */ /* 0x000fce0008000f00 */
.L_x_18:
[----:B------:R-:W1:Y:S01]  /*13b0*/  S2UR UR36, SR_CTAID.Z ;  /* 0x00000000002479c3 */ /* 0x000e620000002700 */
[----:B------:R-:W-:Y:S01]  /*13c0*/  UISETP.GE.AND UP0, UPT, UR21, 0x1, UPT ;  /* 0x000000011500788c */ /* 0x000fe2000bf06270 */
[----:B------:R-:W-:-:S08]  /*13d0*/  UMOV UR33, 0xf ;  /* 0x0000000f00217882 */ /* 0x000fd00000000000 */
[----:B------:R-:W-:Y:S05]  /*13e0*/  BRA.U !UP0, `(.L_x_19) ;  /* 0x0000000108d47547 */ /* 0x000fea000b800000 */
[----:B------:R-:W2:Y:S01]  /*13f0*/  LDCU.128 UR12, c[0x0][0xb10] ;  /* 0x00016200ff0c77ac */ /* 0x000ea20008000c00 */
[----:B------:R-:W3:Y:S01]  /*1400*/  LDCU UR6, c[0x0][0x370] ;  /* 0x00006e00ff0677ac */ /* 0x000ee20008000800 */
[----:B------:R-:W4:Y:S01]  /*1410*/  LDCU UR5, c[0x0][0x374] ;  /* 0x00006e80ff0577ac */ /* 0x000f220008000800 */
[----:B------:R-:W1:Y:S01]  /*1420*/  LDCU UR28, c[0x0][0xb0c] ;  /* 0x00016180ff1c77ac */ /* 0x000e620008000800 */
[----:B------:R-:W1:Y:S01]  /*1430*/  LDCU UR4, c[0x0][0xb20] ;  /* 0x00016400ff0477ac */ /* 0x000e620008000800 */
[----:B------:R-:W1:Y:S01]  /*1440*/  LDCU.64 UR8, c[0x0][0xb28] ;  /* 0x00016500ff0877ac */ /* 0x000e620008000a00 */
[----:B--2---:R-:W-:Y:S02]  /*1450*/  UISETP.NE.AND UP0, UPT, UR14, 0x1, UPT ;  /* 0x000000010e00788c */ /* 0x004fe4000bf05270 */
[----:B----4-:R-:W-:Y:S02]  /*1460*/  UIMAD.WIDE.U32 UR10, UR5, UR15, URZ ;  /* 0x0000000f050a72a5 */ /* 0x010fe4000f8e00ff */
[----:B---3--:R-:W-:-:S02]  /*1470*/  UIMAD.WIDE.U32 UR22, UR6, UR12, URZ ;  /* 0x0000000c061672a5 */ /* 0x008fc4000f8e00ff */
[----:B-1----:R-:W-:Y:S02]  /*1480*/  UISETP.NE.AND UP1, UPT, UR28, 0x1, UPT ;  /* 0x000000011c00788c */ /* 0x002fe4000bf25270 */
[----:B------:R-:W-:Y:S01]  /*1490*/  UISETP.NE.AND UP2, UPT, UR21, 0x1, UPT ;  /* 0x000000011500788c */ /* 0x000fe2000bf45270 */
[----:B------:R-:W-:Y:S02]  /*14a0*/  UMOV UR10, UR11 ;  /* 0x0000000b000a7c82 */ /* 0x000fe40008000000 */
[----:B------:R-:W-:Y:S01]  /*14b0*/  UMOV UR22, UR23 ;  /* 0x0000001700167c82 */ /* 0x000fe20008000000 */
[----:B------:R-:W-:Y:S02]  /*14c0*/  @UP0 USHF.R.U32.HI UR5, URZ, UR4, UR10 ;  /* 0x00000004ff050299 */ /* 0x000fe4000801160a */
[----:B------:R-:W-:Y:S02]  /*14d0*/  UIMAD.WIDE.U32 UR24, UR20, UR15, URZ ;  /* 0x0000000f141872a5 */ /* 0x000fe4000f8e00ff */
[----:B------:R-:W-:-:S02]  /*14e0*/  UIMAD.WIDE.U32 UR10, UR5, UR8, URZ ;  /* 0x00000008050a72a5 */ /* 0x000fc4000f8e00ff */
[----:B------:R-:W-:Y:S02]  /*14f0*/  @UP1 USHF.R.U32.HI UR6, URZ, UR13, UR22 ;  /* 0x0000000dff061299 */ /* 0x000fe40008011616 */
[----:B------:R-:W-:Y:S02]  /*1500*/  UIMAD.WIDE.U32 UR18, UR16, UR12, URZ ;  /* 0x0000000c101272a5 */ /* 0x000fe4000f8e00ff */
[----:B------:R-:W-:Y:S01]  /*1510*/  UIMAD.WIDE.U32 UR22, UR6, UR8, URZ ;  /* 0x00000008061672a5 */ /* 0x000fe2000f8e00ff */
[----:B------:R-:W-:Y:S01]  /*1520*/  UMOV UR24, UR25 ;  /* 0x0000001900187c82 */ /* 0x000fe20008000000 */
[----:B------:R-:W-:Y:S01]  /*1530*/  UMOV UR10, UR11 ;  /* 0x0000000b000a7c82 */ /* 0x000fe20008000000 */
[----:B------:R-:W-:Y:S02]  /*1540*/  USHF.R.U32.HI UR24, URZ, UR4, UR24 ;  /* 0x00000004ff187299 */ /* 0x000fe40008011618 */
[----:B------:R-:W-:Y:S02]  /*1550*/  @UP2 USHF.R.U32.HI UR5, URZ, UR9, UR10 ;  /* 0x00000009ff052299 */ /* 0x000fe4000801160a */
[----:B------:R-:W-:Y:S01]  /*1560*/  UMOV UR7, UR23 ;  /* 0x0000001700077c82 */ /* 0x000fe20008000000 */
[----:B------:R-:W-:Y:S01]  /*1570*/  UMOV UR18, UR19 ;  /* 0x0000001300127c82 */ /* 0x000fe20008000000 */
[----:B------:R-:W-:-:S02]  /*1580*/  @UP2 USHF.R.U32.HI UR6, URZ, UR9, UR7 ;  /* 0x00000009ff062299 */ /* 0x000fc40008011607 */
[----:B------:R-:W-:Y:S02]  /*1590*/  USHF.R.U32.HI UR18, URZ, UR13, UR18 ;  /* 0x0000000dff127299 */ /* 0x000fe40008011612 */
[----:B------:R-:W-:Y:S02]  /*15a0*/  USEL UR4, UR20, UR24, !UP0 ;  /* 0x0000001814047287 */ /* 0x000fe4000c000000 */
[----:B------:R-:W-:Y:S02]  /*15b0*/  UIMAD UR7, UR5, UR21, URZ ;  /* 0x00000015050772a4 */ /* 0x000fe4000f8e02ff */
[----:B------:R-:W-:Y:S02]  /*15c0*/  USEL UR5, UR16, UR18, !UP1 ;  /* 0x0000001210057287 */ /* 0x000fe4000c800000 */
[----:B------:R-:W-:Y:S02]  /*15d0*/  UIMAD UR12, UR6, UR21, URZ ;  /* 0x00000015060c72a4 */ /* 0x000fe4000f8e02ff */
[----:B------:R-:W-:-:S02]  /*15e0*/  UISETP.GE.AND UP0, UPT, UR4, UR7, UPT ;  /* 0x000000070400728c */ /* 0x000fc4000bf06270 */
[----:B------:R-:W-:Y:S02]  /*15f0*/  UIMAD.WIDE.U32 UR10, UR4, UR8, URZ ;  /* 0x00000008040a72a5 */ /* 0x000fe4000f8e00ff */
[----:B------:R-:W-:Y:S02]  /*1600*/  UISETP.GE.OR UP0, UPT, UR5, UR12, UP0 ;  /* 0x0000000c0500728c */ /* 0x000fe40008706670 */
[----:B------:R-:W-:Y:S02]  /*1610*/  UIMAD.WIDE.U32 UR12, UR5, UR8, URZ ;  /* 0x00000008050c72a5 */ /* 0x000fe4000f8e00ff */
[----:B------:R-:W-:Y:S01]  /*1620*/  UIADD3 UR10, UPT, UPT, -UR4, URZ, URZ ;  /* 0x000000ff040a7290 */ /* 0x000fe2000fffe1ff */
[----:B------:R-:W-:Y:S01]  /*1630*/  UMOV UR8, UR11 ;  /* 0x0000000b00087c82 */ /* 0x000fe20008000000 */
[----:B------:R-:W-:Y:S02]  /*1640*/  UIADD3 UR11, UPT, UPT, -UR5, URZ, URZ ;  /* 0x000000ff050b7290 */ /* 0x000fe4000fffe1ff */
[----:B------:R-:W-:-:S03]  /*1650*/  USHF.R.U32.HI UR8, URZ, UR9, UR8 ;  /* 0x00000009ff087299 */ /* 0x000fc60008011608 */
[----:B------:R-:W-:Y:S01]  /*1660*/  @!UP0 UMOV UR7, UR13 ;  /* 0x0000000d00078c82 */ /* 0x000fe20008000000 */
[----:B------:R-:W-:Y:S02]  /*1670*/  UIMAD UR20, UR14, UR10, UR20 ;  /* 0x0000000a0e1472a4 */ /* 0x000fe4000f8e0214 */
[----:B------:R-:W-:Y:S02]  /*1680*/  USEL UR8, UR4, UR8, !UP2 ;  /* 0x0000000804087287 */ /* 0x000fe4000d000000 */
[----:B------:R-:W-:Y:S02]  /*1690*/  @!UP0 USHF.R.U32.HI UR7, URZ, UR9, UR7 ;  /* 0x00000009ff078299 */ /* 0x000fe40008011607 */
[----:B------:R-:W-:Y:S02]  /*16a0*/  UIADD3 UR9, UPT, UPT, -UR8, URZ, URZ ;  /* 0x000000ff08097290 */ /* 0x000fe4000fffe1ff */
[----:B------:R-:W-:Y:S02]  /*16b0*/  @!UP0 USEL UR7, UR5, UR7, !UP2 ;  /* 0x0000000705078287 */ /* 0x000fe4000d000000 */
[----:B------:R-:W-:-:S02]  /*16c0*/  UIMAD UR9, UR21, UR9, UR4 ;  /* 0x00000009150972a4 */ /* 0x000fc4000f8e0204 */
[----:B------:R-:W-:Y:S02]  /*16d0*/  @!UP0 UIADD3 UR8, UPT, UPT, UR8, -UR7, URZ ;  /* 0x8000000708088290 */ /* 0x000fe4000fffe0ff */
[----:B------:R-:W-:Y:S02]  /*16e0*/  @!UP0 UIMAD UR6, UR9, UR6, UR7 ;  /* 0x00000006090682a4 */ /* 0x000fe4000f8e0207 */
[----:B------:R-:W-:Y:S02]  /*16f0*/  @!UP0 UIMAD UR4, UR8, UR21, UR5 ;  /* 0x00000015080482a4 */ /* 0x000fe4000f8e0205 */
[----:B------:R-:W-:Y:S02]  /*1700*/  UIMAD UR16, UR28, UR11, UR16 ;  /* 0x0000000b1c1072a4 */ /* 0x000fe4000f8e0210 */
[----:B------:R-:W-:Y:S01]  /*1710*/  UIMAD UR20, UR4, UR14, UR20 ;  /* 0x0000000e041472a4 */ /* 0x000fe2000f8e0214 */
[----:B------:R-:W-:Y:S02]  /*1720*/  @!UP0 UMOV UR5, UR6 ;  /* 0x0000000600058c82 */ /* 0x000fe40008000000 */
[----:B------:R-:W-:-:S12]  /*1730*/  UIMAD UR16, UR5, UR28, UR16 ;  /* 0x0000001c051072a4 */ /* 0x000fd8000f8e0210 */
.L_x_19:
[----:B------:R-:W-:Y:S02]  /*1740*/  UISETP.NE.AND UP1, UPT, UR29, 0x1, UPT ;  /* 0x000000011d00788c */ /* 0x000fe4000bf25270 */
[----:B------:R-:W-:Y:S02]  /*1750*/  ULOP3.LUT UR27, UR27, 0xffff, URZ, 0xc0, !UPT ;  /* 0x0000ffff1b1b7892 */ /* 0x000fe4000f8ec0ff */
[----:B------:R-:W-:Y:S02]  /*1760*/  ULOP3.LUT UR26, UR26, 0xffff, URZ, 0xc0, !UPT ;  /* 0x0000ffff1a1a7892 */ /* 0x000fe4000f8ec0ff */
[----:B------:R-:W-:Y:S02]  /*1770*/  UISETP.NE.AND UP0, UPT, UR17, 0x2, UPT ;  /* 0x000000021100788c */ /* 0x000fe4000bf05270 */
[----:B------:R-:W-:Y:S02]  /*1780*/  ULOP3.LUT UR31, UR31, 0x800, URZ, 0xc0, !UPT ;  /* 0x000008001f1f7892 */ /* 0x000fe4000f8ec0ff */
[----:B------:R-:W-:-:S02]  /*1790*/  ULOP3.LUT UR30, UR30, 0x3000, URZ, 0xc0, !UPT ;  /* 0x000030001e1e7892 */ /* 0x000fc4000f8ec0ff */
[----:B------:R-:W-:Y:S02]  /*17a0*/  USHF.L.U32 UR27, UR34, UR27, URZ ;  /* 0x0000001b221b7299 */ /* 0x000fe400080006ff */
[----:B------:R-:W-:Y:S01]  /*17b0*/  USHF.L.U32 UR26, UR33, UR26, URZ ;  /* 0x0000001a211a7299 */ /* 0x000fe200080006ff */
[----:B------:R-:W-:Y:S11]  /*17c0*/  BRA.U UP1, `(.L_x_20) ;  /* 0x0000000101447547 */ /* 0x000ff6000b800000 */
[----:B------:R-:W2:Y:S01]  /*17d0*/  LDCU.128 UR8, c[0x0][0xb10] ;  /* 0x00016200ff0877ac */ /* 0x000ea20008000c00 */
[----:B------:R-:W3:Y:S01]  /*17e0*/  LDCU UR12, c[0x0][0xb0c] ;  /* 0x00016180ff0c77ac */ /* 0x000ee20008000800 */
[----:B------:R-:W4:Y:S01]  /*17f0*/  LDCU UR13, c[0x0][0xb20] ;  /* 0x00016400ff0d77ac */ /* 0x000f220008000800 */
[----:B--2---:R-:W-:Y:S02]  /*1800*/  UIMAD.WIDE.U32 UR6, UR16, UR8, URZ ;  /* 0x00000008100672a5 */ /* 0x004fe4000f8e00ff */
[----:B------:R-:W-:Y:S02]  /*1810*/  UIMAD.WIDE.U32 UR4, UR20, UR11, URZ ;  /* 0x0000000b140472a5 */ /* 0x000fe4000f8e00ff */
[----:B---3--:R-:W-:Y:S02]  /*1820*/  UISETP.NE.AND UP2, UPT, UR12, 0x1, UPT ;  /* 0x000000010c00788c */ /* 0x008fe4000bf45270 */
[----:B------:R-:W-:Y:S01]  /*1830*/  UISETP.NE.AND UP1, UPT, UR10, 0x1, UPT ;  /* 0x000000010a00788c */ /* 0x000fe2000bf25270 */
[----:B------:R-:W-:-:S02]  /*1840*/  UMOV UR6, UR7 ;  /* 0x0000000700067c82 */ /* 0x000fc40008000000 */
[----:B------:R-:W-:Y:S01]  /*1850*/  UMOV UR4, UR5 ;  /* 0x0000000500047c82 */ /* 0x000fe20008000000 */
[----:B------:R-:W-:Y:S02]  /*1860*/  USHF.R.U32.HI UR6, URZ, UR9, UR6 ;  /* 0x00000009ff067299 */ /* 0x000fe40008011606 */
[----:B----4-:R-:W-:Y:S02]  /*1870*/  USHF.R.U32.HI UR4, URZ, UR13, UR4 ;  /* 0x0000000dff047299 */ /* 0x010fe40008011604 */
[----:B------:R-:W-:Y:S02]  /*1880*/  USEL UR5, UR16, UR6, !UP2 ;  /* 0x0000000610057287 */ /* 0x000fe4000d000000 */
[----:B------:R-:W-:-:S04]  /*1890*/  USEL UR4, UR20, UR4, !UP1 ;  /* 0x0000000414047287 */ /* 0x000fc8000c800000 */
[----:B------:R-:W-:Y:S02]  /*18a0*/  UIADD3 UR6, UPT, UPT, UR5, -UR4, URZ ;  /* 0x8000000405067290 */ /* 0x000fe4000fffe0ff */
[----:B------:R-:W-:Y:S02]  /*18b0*/  UIADD3 UR4, UPT, UPT, -UR5, UR4, URZ ;  /* 0x0000000405047290 */ /* 0x000fe4000fffe1ff */
[----:B------:R-:W-:Y:S02]  /*18c0*/  UIMAD UR20, UR6, UR10, UR20 ;  /* 0x0000000a061472a4 */ /* 0x000fe4000f8e0214 */
[----:B------:R-:W-:-:S12]  /*18d0*/  UIMAD UR16, UR4, UR12, UR16 ;  /* 0x0000000c041072a4 */ /* 0x000fd8000f8e0210 */
.L_x_20:
[----:B------:R-:W-:Y:S05]  /*18e0*/  BRA.U !UP5, `(.L_x_21) ;  /* 0x000000010d0c7547 */ /* 0x000fea000b800000 */
[----:B------:R-:W-:Y:S01]  /*18f0*/  UCGABAR_WAIT ;  /* 0x0000000000007dc7 */ /* 0x000fe20008000000 */
[----:B------:R-:W-:Y:S01]  /*1900*/  CCTL.IVALL ;  /* 0x00000000ff00798f */ /* 0x000fe20002000000 */
[----:B------:R-:W-:Y:S05]  /*1910*/  BRA `(.L_x_22) ;  /* 0x0000000000047947 */ /* 0x000fea0003800000 */
.L_x_21:
[----:B------:R-:W-:Y:S06]  /*1920*/  BAR.SYNC.DEFER_BLOCKING 0x0 ;  /* 0x0000000000007b1d */ /* 0x000fec0000010000 */
.L_x_22:
[----:B------:R-:W-:Y:S05]  /*1930*/  BRA.U UP0, `(.L_x_23) ;  /* 0x0000001500a07547 */ /* 0x000fea000b800000 */
[----:B------:R-:W2:Y:S01]  /*1940*/  LDCU UR7, c[0x0][0x38c] ;  /* 0x00007180ff0777ac */ /* 0x000ea20008000800 */
[----:B------:R-:W3:Y:S01]  /*1950*/  S2UR UR8, SR_CgaCtaId ;  /* 0x00000000000879c3 */ /* 0x000ee20000008800 */
[----:B------:R-:W-:Y:S01]  /*1960*/  PLOP3.LUT P1, PT, PT, PT, UP3, 0x80, 0x8 ;  /* 0x000000000008781c */ /* 0x000fe20003f2f038 */
[----:B------:R-:W-:Y:S01]  /*1970*/  IMAD.MOV.U32 R12, RZ, RZ, 0x1 ;  /* 0x00000001ff0c7424 */ /* 0x000fe200078e00ff */
[----:B------:R-:W-:Y:S01]  /*1980*/  UMOV UR21, 0x400 ;  /* 0x0000040000157882 */ /* 0x000fe20000000000 */
[----:B------:R-:W-:Y:S01]  /*1990*/  USHF.L.U32 UR5, UR32, 0x5, URZ ;  /* 0x0000000520057899 */ /* 0x000fe200080006ff */
[----:B------:R-:W-:Y:S01]  /*19a0*/  ISETP.EQ.OR P2, PT, R0, RZ, P3 ;  /* 0x000000ff0000720c */ /* 0x000fe20001f42670 */
[----:B------:R-:W-:Y:S01]  /*19b0*/  UISETP.NE.AND UP1, UPT, UR17, URZ, UPT ;  /* 0x000000ff1100728c */ /* 0x000fe2000bf25270 */
[----:B------:R-:W-:Y:S02]  /*19c0*/  PLOP3.LUT P1, PT, P1, PT, PT, 0x8, 0x80 ;  /* 0x000000000080781c */ /* 0x000fe40000f2e170 */
[----:B------:R-:W-:Y:S01]  /*19d0*/  CS2R R10, SRZ ;  /* 0x00000000000a7805 */ /* 0x000fe2000001ff00 */
[----:B------:R-:W-:Y:S01]  /*19e0*/  IMAD.MOV.U32 R9, RZ, RZ, RZ ;  /* 0x000000ffff097224 */ /* 0x000fe200078e00ff */
[----:B------:R-:W4:Y:S01]  /*19f0*/  LDCU UR43, c[0x0][0x370] ;  /* 0x00006e00ff2b77ac */ /* 0x000f220008000800 */
[----:B------:R-:W-:Y:S01]  /*1a00*/  IMAD.MOV.U32 R8, RZ, RZ, 0x1 ;  /* 0x00000001ff087424 */ /* 0x000fe200078e00ff */
[----:B------:R-:W1:Y:S01]  /*1a10*/  LDCU.64 UR28, c[0x0][0x348] ;  /* 0x00006900ff1c77ac */ /* 0x000e620008000a00 */
[----:B--2---:R-:W-:-:S02]  /*1a20*/  UIADD3 UR6, UPT, UPT, UR7, 0x3f, URZ ;  /* 0x0000003f07067890 */ /* 0x004fc4000fffe0ff */
[----:B------:R-:W-:Y:S02]  /*1a30*/  UIADD3 UR49, UPT, UPT, UR7, 0x7e, URZ ;  /* 0x0000007e07317890 */ /* 0x000fe4000fffe0ff */
[----:B------:R-:W-:Y:S02]  /*1a40*/  USHF.R.S32.HI UR4, URZ, 0x1f, UR6 ;  /* 0x0000001fff047899 */ /* 0x000fe40008011406 */
[----:B---3--:R-:W-:Y:S02]  /*1a50*/  ULEA UR21, UR8, UR21, 0x18 ;  /* 0x0000001508157291 */ /* 0x008fe4000f8ec0ff */
[----:B------:R-:W-:Y:S02]  /*1a60*/  ULEA.HI UR4, UR4, UR6, URZ, 0x6 ;  /* 0x0000000604047291 */ /* 0x000fe4000f8f30ff */
[----:B------:R-:W-:Y:S02]  /*1a70*/  UIADD3 UR6, UPT, UPT, UR7, -0x1, URZ ;  /* 0xffffffff07067890 */ /* 0x000fe4000fffe0ff */
[----:B------:R-:W-:-:S02]  /*1a80*/  USHF.R.S32.HI UR45, URZ, 0x6, UR4 ;  /* 0x00000006ff2d7899 */ /* 0x000fc40008011404 */
[----:B------:R-:W-:Y:S02]  /*1a90*/  UISETP.GE.U32.AND UP2, UPT, UR6, -0x7f, UPT ;  /* 0xffffff810600788c */ /* 0x000fe4000bf46070 */
[----:B------:R-:W-:Y:S01]  /*1aa0*/  UISETP.LT.U32.AND UP0, UPT, UR45, 0xa, UPT ;  /* 0x0000000a2d00788c */ /* 0x000fe2000bf01070 */
[----:B------:R-:W2:Y:S03]  /*1ab0*/  LDCU UR41, c[0x0][0x374] ;  /* 0x00006e80ff2977ac */ /* 0x000ea60008000800 */
[----:B------:R-:W-:Y:S02]  /*1ac0*/  USEL UR44, UR45, 0xa, UP0 ;  /* 0x0000000a2d2c7887 */ /* 0x000fe40008000000 */
[----:B------:R-:W-:Y:S02]  /*1ad0*/  ULOP3.LUT UR46, UR5, 0x20, URZ, 0xe2, !UPT ;  /* 0x00000020052e7892 */ /* 0x000fe4000f8ee2ff */
[----:B------:R-:W-:-:S02]  /*1ae0*/  UIADD3 UR24, UPT, UPT, UR44, -0x1, URZ ;  /* 0xffffffff2c187890 */ /* 0x000fc4000fffe0ff */
[----:B------:R-:W-:Y:S02]  /*1af0*/  @UP2 UIADD3 UR24, UPT, UPT, UR44, URZ, URZ ;  /* 0x000000ff2c182290 */ /* 0x000fe4000fffe0ff */
[----:B------:R-:W-:Y:S02]  /*1b00*/  USEL UR25, UR48, 0x2, UP1 ;  /* 0x0000000230197887 */ /* 0x000fe40008800000 */
[----:B------:R-:W-:Y:S02]  /*1b10*/  UIADD3 UR38, UPT, UPT, UR21, 0x6400, UR31 ;  /* 0x0000640015267890 */ /* 0x000fe4000fffe01f */
[----:B------:R-:W-:Y:S02]  /*1b20*/  UIADD3 UR37, UPT, UPT, UR21, 0x10400, UR30 ;  /* 0x0001040015257890 */ /* 0x000fe4000fffe01e */
[----:B------:R-:W-:Y:S02]  /*1b30*/  UIADD3 UR47, UPT, UPT, UR45, -UR44, URZ ;  /* 0x8000002c2d2f7290 */ /* 0x000fe4000fffe0ff */
[----:B------:R-:W-:Y:S01]  /*1b40*/  UIADD3 UR24, UPT, UPT, UR24, 0x1, URZ ;  /* 0x0000000118187890 */ /* 0x000fe2000fffe0ff */
[----:B-12-4-:R-:W-:-:S11]  /*1b50*/  UMOV UR7, URZ ;  /* 0x000000ff00077c82 */ /* 0x016fd60008000000 */
.L_x_43:
[----:B-1----:R-:W1:Y:S02]  /*1b60*/  S2UR UR4, SR_CgaCtaId ;  /* 0x00000000000479c3 */ /* 0x002e640000008800 */
[----:B-1----:R-:W-:-:S09]  /*1b70*/  UISETP.NE.AND UP0, UPT, UR4, URZ, UPT ;  /* 0x000000ff0400728c */ /* 0x002fd2000bf05270 */
[----:B------:R-:W-:Y:S05]  /*1b80*/  BRA.U UP0, `(.L_x_24) ;  /* 0x0000000100287547 */ /* 0x000fea000b800000 */
[----:B------:R-:W-:Y:S02]  /*1b90*/  LEA R0, R9, UR21, 0x3 ;  /* 0x0000001509007c11 */ /* 0x000fe4000f8e18ff */
[----:B------:R-:W-:-:S04]  /*1ba0*/  SHF.L.U32 R3, R8, 0x1f, RZ ;  /* 0x0000001f08037819 */ /* 0x000fc800000006ff */
[----:B------:R-:W1:Y:S02]  /*1bb0*/  SYNCS.PHASECHK.TRANS64.TRYWAIT P0, [R0+URZ+0x160], R3 ;  /* 0x00016003000075a7 */ /* 0x000e6400080011ff */
[----:B-1----:R-:W-:Y:S05]  /*1bc0*/  @!P0 BRA `(.L_x_25) ;  /* 0x0000008000348947 */ /* 0x002fea0003800000 */
.L_x_139:
[----:B------:R2:W-:Y:S01]  /*1bd0*/  SYNCS.ARRIVE.TRANS64.A1T0 RZ, [R0+URZ+0x150], RZ ;  /* 0x000150ff00ff79a7 */ /* 0x0005e200081000ff */
[----:B------:R-:W-:-:S05]  /*1be0*/  VIADD R9, R9, 0x1 ;  /* 0x0000000109097836 */ /* 0x000fca0000000000 */
[----:B------:R-:W-:-:S04]  /*1bf0*/  ISETP.NE.AND P0, PT, R9, 0x2, PT ;  /* 0x000000020900780c */ /* 0x000fc80003f05270 */
[----:B-1----:R-:W-:Y:S02]  /*1c00*/  SEL R3, RZ, 0x1, P0 ;  /* 0x00000001ff037807 */ /* 0x002fe40000000000 */
[----:B------:R-:W-:Y:S02]  /*1c10*/  SEL R9, R9, RZ, P0 ;  /* 0x000000ff09097207 */ /* 0x000fe40000000000 */
[----:B------:R-:W-:-:S07]  /*1c20*/  LOP3.LUT R8, R8, R3, RZ, 0x3c, !PT ;  /* 0x0000000308087212 */ /* 0x000fce00078e3cff */
.L_x_24:
[----:B------:R-:W-:Y:S01]  /*1c30*/  ULEA UR4, UR7, UR21, 0x3 ;  /* 0x0000001507047291 */ /* 0x000fe2000f8e18ff */
[----:B--2---:R-:W-:Y:S01]  /*1c40*/  SHF.L.U32 R0, R12, 0x1f, RZ ;  /* 0x0000001f0c007819 */ /* 0x004fe200000006ff */
[----:B------:R-:W-:Y:S02]  /*1c50*/  UISETP.GE.U32.AND UP0, UPT, UR49, 0x7f, UPT ;  /* 0x0000007f3100788c */ /* 0x000fe4000bf06070 */
[----:B------:R-:W-:Y:S02]  /*1c60*/  ULEA UR11, UR20, UR50, 0x2 ;  /* 0x00000032140b7291 */ /* 0x000fe4000f8e10ff */
[----:B------:R-:W-:Y:S02]  /*1c70*/  ULEA UR35, UR16, UR46, 0x6 ;  /* 0x0000002e10237291 */ /* 0x000fe4000f8e30ff */
[----:B------:R-:W-:Y:S01]  /*1c80*/  USHF.L.U32 UR11, UR11, 0x6, URZ ;  /* 0x000000060b0b7899 */ /* 0x000fe200080006ff */
[----:B------:R1:W2:Y:S01]  /*1c90*/  SYNCS.PHASECHK.TRANS64.TRYWAIT P0, [UR4+0x50], R0 ;  /* 0x00005000ff0075a7 */ /* 0x0002a20008001104 */
[----:B------:R-:W-:Y:S01]  /*1ca0*/  UMOV UR6, URZ ;  /* 0x000000ff00067c82 */ /* 0x000fe20008000000 */
[----:B------:R-:W-:Y:S09]  /*1cb0*/  BRA.U !UP0, `(.L_x_26) ;  /* 0x0000000108c07547 */ /* 0x000ff2000b800000 */
[----:B------:R-:W-:Y:S01]  /*1cc0*/  UMOV UR13, URZ ;  /* 0x000000ff000d7c82 */ /* 0x000fe20008000000 */
[----:B------:R-:W-:-:S05]  /*1cd0*/  UMOV UR4, UR7 ;  /* 0x0000000700047c82 */ /* 0x000fca0008000000 */
.L_x_32:
[----:B------:R-:W-:Y:S01]  /*1ce0*/  ULEA UR33, UR4, UR21, 0x3 ;  /* 0x0000001504217291 */ /* 0x000fe2000f8e18ff */
[----:B--2---:R-:W-:Y:S01]  /*1cf0*/  @!P3 MOV R2, 0x5000 ;  /* 0x000050000002b802 */ /* 0x004fe20000000f00 */
[----:B--2-4-:R-:W-:Y:S10]  /*1d00*/  @P0 BRA `(.L_x_27) ;  /* 0x00000000000c0947 */ /* 0x014ff40003800000 */
[----:B------:R-:W-:-:S04]  /*1d10*/  SHF.L.U32 R3, R12, 0x1f, RZ ;  /* 0x0000001f0c037819 */ /* 0x000fc800000006ff */
[----:B------:R-:W2:Y:S02]  /*1d20*/  SYNCS.PHASECHK.TRANS64.TRYWAIT P0, [UR33+0x50], R3 ;  /* 0x00005003ff0075a7 */ /* 0x000ea40008001121 */
[----:B--2---:R-:W-:Y:S05]  /*1d30*/  @!P0 BRA `(.L_x_28) ;  /* 0x0000007c00ec8947 */ /* 0x004fea0003800000 */
.L_x_27:
[----:B------:R2:W-:Y:S01]  /*1d40*/  @!P3 SYNCS.ARRIVE.TRANS64 RZ, [UR33], R2 ;  /* 0x00000002ffffb9a7 */ /* 0x0005e20008000021 */
[----:B------:R-:W-:-:S04]  /*1d50*/  ULOP3.LUT UR5, UR25, 0x2, URZ, 0xfc, !UPT ;  /* 0x0000000219057892 */ /* 0x000fc8000f8efcff */
[----:B------:R-:W-:-:S09]  /*1d60*/  UISETP.NE.AND UP0, UPT, UR5, 0x2, UPT ;  /* 0x000000020500788c */ /* 0x000fd2000bf05270 */
[----:B------:R-:W-:Y:S05]  /*1d70*/  BRA.U UP0, `(.L_x_29) ;  /* 0x0000000100047547 */ /* 0x000fea000b800000 */
[----:B------:R-:W-:Y:S05]  /*1d80*/  BPT.TRAP 0x1 ;  /* 0x000000040000795c */ /* 0x000fea0000300000 */
.L_x_29:
[----:B------:R-:W-:Y:S04]  /*1d90*/  BSSY.RECONVERGENT B0, `(.L_x_30) ;  /* 0x0000003000007945 */ /* 0x000fe80003800200 */
[----:B------:R-:W-:Y:S05]  /*1da0*/  @P2 BRA `(.L_x_31) ;  /* 0x0000000000042947 */ /* 0x000fea0003800000 */
[----:B------:R-:W-:Y:S05]  /*1db0*/  BPT.TRAP 0x1 ;  /* 0x000000040000795c */ /* 0x000fea0000300000 */
.L_x_31:
[----:B------:R-:W-:Y:S05]  /*1dc0*/  BSYNC.RECONVERGENT B0 ;  /* 0x0000000000007941 */ /* 0x000fea0003800200 */
.L_x_30:
[----:B------:R-:W-:Y:S02]  /*1dd0*/  UIADD3 UR5, UPT, UPT, UR4, 0x1, URZ ;  /* 0x0000000104057890 */ /* 0x000fe4000fffe0ff */
[----:B------:R-:W-:Y:S02]  /*1de0*/  ULEA UR32, UR4, UR31, 0xc ;  /* 0x0000001f04207291 */ /* 0x000fe4000f8e60ff */
[----:B------:R-:W-:Y:S02]  /*1df0*/  UISETP.NE.AND UP0, UPT, UR5, 0xa, UPT ;  /* 0x0000000a0500788c */ /* 0x000fe4000bf05270 */
[----:B------:R-:W-:Y:S02]  /*1e00*/  ULEA UR8, UR4, UR30, 0xe ;  /* 0x0000001e04087291 */ /* 0x000fe4000f8e70ff */
[----:B------:R-:W-:Y:S02]  /*1e10*/  USEL UR6, URZ, 0x1, UP0 ;  /* 0x00000001ff067887 */ /* 0x000fe40008000000 */
[----:B------:R-:W-:-:S02]  /*1e20*/  USEL UR7, UR5, URZ, UP0 ;  /* 0x000000ff05077287 */ /* 0x000fc40008000000 */
[----:B------:R-:W-:Y:S02]  /*1e30*/  UIADD3 UR4, UP0, UPT, UR28, 0x180, URZ ;  /* 0x000001801c047890 */ /* 0x000fe4000ff1e0ff */
[----:B------:R-:W-:Y:S01]  /*1e40*/  ULEA UR5, UR7, UR21, 0x3 ;  /* 0x0000001507057291 */ /* 0x000fe2000f8e18ff */
[----:B------:R-:W-:Y:S01]  /*1e50*/  LOP3.LUT R12, R12, UR6, RZ, 0x3c, !PT ;  /* 0x000000060c0c7c12 */ /* 0x000fe2000f8e3cff */
[----:B------:R-:W-:Y:S02]  /*1e60*/  USHF.L.U32 UR34, UR13, 0x6, URZ ;  /* 0x000000060d227899 */ /* 0x000fe400080006ff */
[----:B------:R-:W-:Y:S01]  /*1e70*/  UIADD3 UR13, UPT, UPT, UR13, 0x1, URZ ;  /* 0x000000010d0d7890 */ /* 0x000fe2000fffe0ff */
[----:B-1----:R-:W-:Y:S01]  /*1e80*/  SHF.L.U32 R0, R12, 0x1f, RZ ;  /* 0x0000001f0c007819 */ /* 0x002fe200000006ff */
[----:B------:R-:W-:Y:S02]  /*1e90*/  UIADD3 UR14, UP1, UPT, UR28, 0x80, URZ ;  /* 0x000000801c0e7890 */ /* 0x000fe4000ff3e0ff */
[----:B------:R-:W-:Y:S01]  /*1ea0*/  UIADD3 UR32, UPT, UPT, UR21, 0x6400, UR32 ;  /* 0x0000640015207890 */ /* 0x000fe2000fffe020 */
[----:B------:R3:W4:Y:S01]  /*1eb0*/  SYNCS.PHASECHK.TRANS64.TRYWAIT P0, [UR5+0x50], R0 ;  /* 0x00005000ff0075a7 */ /* 0x0007220008001105 */
[----:B------:R-:W-:-:S02]  /*1ec0*/  UIADD3.X UR5, UPT, UPT, URZ, UR29, URZ, UP0, !UPT ;  /* 0x0000001dff057290 */ /* 0x000fc400087fe4ff */
[----:B------:R-:W-:Y:S02]  /*1ed0*/  UISETP.NE.AND UP0, UPT, UR13, UR24, UPT ;  /* 0x000000180d00728c */ /* 0x000fe4000bf05270 */
[----:B------:R-:W-:Y:S02]  /*1ee0*/  UIADD3.X UR15, UPT, UPT, URZ, UR29, URZ, UP1, !UPT ;  /* 0x0000001dff0f7290 */ /* 0x000fe40008ffe4ff */
[----:B------:R-:W-:Y:S02]  /*1ef0*/  UPRMT UR16, URZ, 0x5410, UR27 ;  /* 0x00005410ff107896 */ /* 0x000fe4000800001b */
[----:B------:R-:W-:Y:S02]  /*1f00*/  UIADD3 UR8, UPT, UPT, UR21, 0x10400, UR8 ;  /* 0x0001040015087890 */ /* 0x000fe4000fffe008 */
[----:B------:R-:W-:Y:S01]  /*1f10*/  UPRMT UR6, URZ, 0x5410, UR26 ;  /* 0x00005410ff067896 */ /* 0x000fe2000800001a */
[----:B------:R-:W-:Y:S01]  /*1f20*/  UMOV UR18, 0x0 ;  /* 0x0000000000127882 */ /* 0x000fe20000000000 */
[----:B------:R-:W-:Y:S01]  /*1f30*/  UMOV UR19, 0x10000000 ;  /* 0x1000000000137882 */ /* 0x000fe20000000000 */
[----:B------:R-:W-:Y:S01]  /*1f40*/  UMOV UR12, UR36 ;  /* 0x00000024000c7c82 */ /* 0x000fe20008000000 */
[----:B------:R-:W-:Y:S01]  /*1f50*/  UMOV UR9, UR33 ;  /* 0x0000002100097c82 */ /* 0x000fe20008000000 */
[----:B------:R-:W-:Y:S01]  /*1f60*/  UMOV UR10, UR34 ;  /* 0x00000022000a7c82 */ /* 0x000fe20008000000 */
[----:B------:R-:W-:Y:S03]  /*1f70*/  UTMALDG.3D.MULTICAST [UR32], [UR14], UR16, desc[UR18] ;  /* 0x000012200e0073b4 */ /* 0x000fe60008011810 */
[----:B------:R1:W-:Y:S02]  /*1f80*/  UTMALDG.3D.MULTICAST [UR8], [UR4], UR6, desc[UR18] ;  /* 0x00001208040073b4 */ /* 0x0003e40008011806 */
[----:B-1----:R-:W-:Y:S01]  /*1f90*/  UMOV UR6, UR24 ;  /* 0x0000001800067c82 */ /* 0x002fe20008000000 */
[----:B------:R-:W-:Y:S01]  /*1fa0*/  UMOV UR4, UR7 ;  /* 0x0000000700047c82 */ /* 0x000fe20008000000 */
[----:B---3--:R-:W-:Y:S05]  /*1fb0*/  BRA.U UP0, `(.L_x_32) ;  /* 0xfffffffd00487547 */ /* 0x008fea000b83ffff */
.L_x_26:
[----:B------:R-:W-:Y:S01]  /*1fc0*/  ULEA UR4, UR7, UR21, 0x3 ;  /* 0x0000001507047291 */ /* 0x000fe2000f8e18ff */
[----:B-1----:R-:W-:Y:S01]  /*1fd0*/  SHF.L.U32 R0, R12, 0x1f, RZ ;  /* 0x0000001f0c007819 */ /* 0x002fe200000006ff */
[----:B------:R-:W-:Y:S01]  /*1fe0*/  @!P1 SYNCS.ARRIVE.TRANS64.A1T0 RZ, [UR21+0xe8], RZ ;  /* 0x0000e8ffffff99a7 */ /* 0x000fe20008100015 */
[----:B------:R-:W-:-:S06]  /*1ff0*/  UISETP.GT.AND UP0, UPT, UR45, UR44, UPT ;  /* 0x0000002c2d00728c */ /* 0x000fcc000bf04270 */
[----:B--2-4-:R1:W2:Y:S03]  /*2000*/  SYNCS.PHASECHK.TRANS64.TRYWAIT P0, [UR4+0x50], R0 ;  /* 0x00005000ff0075a7 */ /* 0x0142a60008001104 */
[----:B------:R-:W-:Y:S05]  /*2010*/  BRA.U !UP0, `(.L_x_33) ;  /* 0x0000000108bc7547 */ /* 0x000fea000b800000 */
[----:B------:R-:W-:Y:S01]  /*2020*/  UIADD3 UR13, UPT, UPT, UR47, UR6, URZ ;  /* 0x000000062f0d7290 */ /* 0x000fe2000fffe0ff */
[----:B------:R-:W-:-:S11]  /*2030*/  UMOV UR4, UR7 ;  /* 0x0000000700047c82 */ /* 0x000fd60008000000 */
.L_x_39:
[----:B------:R-:W-:Y:S01]  /*2040*/  ULEA UR17, UR4, UR21, 0x3 ;  /* 0x0000001504117291 */ /* 0x000fe2000f8e18ff */
[----:B--2---:R-:W-:Y:S01]  /*2050*/  @!P3 MOV R2, 0x5000 ;  /* 0x000050000002b802 */ /* 0x004fe20000000f00 */
[----:B--2-4-:R-:W-:Y:S10]  /*2060*/  @P0 BRA `(.L_x_34) ;  /* 0x00000000000c0947 */ /* 0x014ff40003800000 */
[----:B------:R-:W-:-:S04]  /*2070*/  SHF.L.U32 R3, R12, 0x1f, RZ ;  /* 0x0000001f0c037819 */ /* 0x000fc800000006ff */
[----:B------:R-:W2:Y:S02]  /*2080*/  SYNCS.PHASECHK.TRANS64.TRYWAIT P0, [UR17+0x50], R3 ;  /* 0x00005003ff0075a7 */ /* 0x000ea40008001111 */
[----:B--2---:R-:W-:Y:S05]  /*2090*/  @!P0 BRA `(.L_x_35) ;  /* 0x0000007c002c8947 */ /* 0x004fea0003800000 */
.L_x_34:
[----:B------:R2:W-:Y:S01]  /*20a0*/  @!P3 SYNCS.ARRIVE.TRANS64 RZ, [UR17], R2 ;  /* 0x00000002ffffb9a7 */ /* 0x0005e20008000011 */
[----:B------:R-:W-:-:S04]  /*20b0*/  ULOP3.LUT UR5, UR25, 0x2, URZ, 0xfc, !UPT ;  /* 0x0000000219057892 */ /* 0x000fc8000f8efcff */
[----:B------:R-:W-:-:S09]  /*20c0*/  UISETP.NE.AND UP0, UPT, UR5, 0x2, UPT ;  /* 0x000000020500788c */ /* 0x000fd2000bf05270 */
[----:B------:R-:W-:Y:S05]  /*20d0*/  BRA.U UP0, `(.L_x_36) ;  /* 0x0000000100047547 */ /* 0x000fea000b800000 */
[----:B------:R-:W-:Y:S05]  /*20e0*/  BPT.TRAP 0x1 ;  /* 0x000000040000795c */ /* 0x000fea0000300000 */
.L_x_36:
[----:B------:R-:W-:Y:S04]  /*20f0*/  BSSY.RECONVERGENT B0, `(.L_x_37) ;  /* 0x0000003000007945 */ /* 0x000fe80003800200 */
[----:B------:R-:W-:Y:S05]  /*2100*/  @P2 BRA `(.L_x_38) ;  /* 0x0000000000042947 */ /* 0x000fea0003800000 */
[----:B------:R-:W-:Y:S05]  /*2110*/  BPT.TRAP 0x1 ;  /* 0x000000040000795c */ /* 0x000fea0000300000 */
.L_x_38:
[----:B------:R-:W-:Y:S05]  /*2120*/  BSYNC.RECONVERGENT B0 ;  /* 0x0000000000007941 */ /* 0x000fea0003800200 */
.L_x_37:
[----:B------:R-:W-:Y:S02]  /*2130*/  UIADD3 UR5, UPT, UPT, UR4, 0x1, URZ ;  /* 0x0000000104057890 */ /* 0x000fe4000fffe0ff */
[----:B------:R-:W-:Y:S02]  /*2140*/  UIADD3 UR14, UP1, UPT, UR28, 0x80, URZ ;  /* 0x000000801c0e7890 */ /* 0x000fe4000ff3e0ff */
[----:B------:R-:W-:Y:S02]  /*2150*/  UISETP.NE.AND UP0, UPT, UR5, 0xa, UPT ;  /* 0x0000000a0500788c */ /* 0x000fe4000bf05270 */
[----:B------:R-:W-:Y:S02]  /*2160*/  ULEA UR16, UR4, UR38, 0xc ;  /* 0x0000002604107291 */ /* 0x000fe4000f8e60ff */
[----:B------:R-:W-:Y:S02]  /*2170*/  USEL UR8, URZ, 0x1, UP0 ;  /* 0x00000001ff087887 */ /* 0x000fe40008000000 */
[----:B------:R-:W-:-:S02]  /*2180*/  USEL UR7, UR5, URZ, UP0 ;  /* 0x000000ff05077287 */ /* 0x000fc40008000000 */
[----:B------:R-:W-:Y:S02]  /*2190*/  UIADD3 UR22, UP0, UPT, UR28, 0x180, URZ ;  /* 0x000001801c167890 */ /* 0x000fe4000ff1e0ff */
[----:B------:R-:W-:Y:S01]  /*21a0*/  ULEA UR5, UR7, UR21, 0x3 ;  /* 0x0000001507057291 */ /* 0x000fe2000f8e18ff */
[----:B------:R-:W-:Y:S01]  /*21b0*/  LOP3.LUT R12, R12, UR8, RZ, 0x3c, !PT ;  /* 0x000000080c0c7c12 */ /* 0x000fe2000f8e3cff */
[----:B------:R-:W-:Y:S02]  /*21c0*/  ULEA UR8, UR4, UR37, 0xe ;  /* 0x0000002504087291 */ /* 0x000fe4000f8e70ff */
[----:B------:R-:W-:Y:S01]  /*21d0*/  USHF.L.U32 UR18, UR6, 0x6, URZ ;  /* 0x0000000606127899 */ /* 0x000fe200080006ff */
[----:B-1----:R-:W-:Y:S01]  /*21e0*/  SHF.L.U32 R0, R12, 0x1f, RZ ;  /* 0x0000001f0c007819 */ /* 0x002fe200000006ff */
[----:B------:R-:W-:Y:S02]  /*21f0*/  UPRMT UR4, URZ, 0x5410, UR27 ;  /* 0x00005410ff047896 */ /* 0x000fe4000800001b */
[----:B------:R-:W-:Y:S01]  /*2200*/  UIADD3.X UR15, UPT, UPT, URZ, UR29, URZ, UP1, !UPT ;  /* 0x0000001dff0f7290 */ /* 0x000fe20008ffe4ff */
[----:B------:R3:W4:Y:S01]  /*2210*/  SYNCS.PHASECHK.TRANS64.TRYWAIT P0, [UR5+0x50], R0 ;  /* 0x00005000ff0075a7 */ /* 0x0007220008001105 */
[----:B------:R-:W-:-:S02]  /*2220*/  UPRMT UR5, URZ, 0x5410, UR26 ;  /* 0x00005410ff057896 */ /* 0x000fc4000800001a */
[----:B------:R-:W-:Y:S01]  /*2230*/  UIADD3.X UR23, UPT, UPT, URZ, UR29, URZ, UP0, !UPT ;  /* 0x0000001dff177290 */ /* 0x000fe200087fe4ff */
[----:B------:R-:W-:Y:S01]  /*2240*/  UMOV UR32, 0x0 ;  /* 0x0000000000207882 */ /* 0x000fe20000000000 */
[----:B------:R-:W-:Y:S01]  /*2250*/  UMOV UR33, 0x10000000 ;  /* 0x1000000000217882 */ /* 0x000fe20000000000 */
[----:B------:R-:W-:Y:S01]  /*2260*/  UMOV UR19, UR35 ;  /* 0x0000002300137c82 */ /* 0x000fe20008000000 */
[----:B------:R-:W-:Y:S01]  /*2270*/  UMOV UR20, UR36 ;  /* 0x0000002400147c82 */ /* 0x000fe20008000000 */
[----:B------:R-:W-:Y:S01]  /*2280*/  UMOV UR12, UR36 ;  /* 0x00000024000c7c82 */ /* 0x000fe20008000000 */
[----:B------:R-:W-:Y:S01]  /*2290*/  UMOV UR9, UR17 ;  /* 0x0000001100097c82 */ /* 0x000fe20008000000 */
[----:B------:R-:W-:Y:S01]  /*22a0*/  UMOV UR10, UR18 ;  /* 0x00000012000a7c82 */ /* 0x000fe20008000000 */
[----:B------:R1:W-:Y:S01]  /*22b0*/  UTMALDG.3D.MULTICAST [UR16], [UR14], UR4, desc[UR32] ;  /* 0x000020100e0073b4 */ /* 0x0003e20008011804 */
[----:B------:R-:W-:-:S04]  /*22c0*/  UIADD3 UR6, UPT, UPT, UR6, 0x1, URZ ;  /* 0x0000000106067890 */ /* 0x000fc8000fffe0ff */
[----:B------:R-:W-:Y:S01]  /*22d0*/  UISETP.NE.AND UP0, UPT, UR6, UR13, UPT ;  /* 0x0000000d0600728c */ /* 0x000fe2000bf05270 */
[----:B------:R3:W-:Y:S01]  /*22e0*/  UTMALDG.3D.MULTICAST [UR8], [UR22], UR5, desc[UR32] ;  /* 0x00002008160073b4 */ /* 0x0007e20008011805 */
[----:B-1----:R-:W-:-:S07]  /*22f0*/  UMOV UR4, UR7 ;  /* 0x0000000700047c82 */ /* 0x002fce0008000000 */
[----:B---3--:R-:W-:Y:S05]  /*2300*/  BRA.U UP0, `(.L_x_39) ;  /* 0xfffffffd004c7547 */ /* 0x008fea000b83ffff */
.L_x_33:
[C---:B------:R-:W-:Y:S01]  /*2310*/  LEA R3, R11.reuse, UR21, 0x3 ;  /* 0x000000150b037c11 */ /* 0x040fe2000f8e18ff */
[----:B------:R-:W-:Y:S01]  /*2320*/  NOP ;  /* 0x0000000000007918 */ /* 0x000fe20000000000 */
[----:B-1----:R-:W-:Y:S02]  /*2330*/  SHF.L.U32 R0, R10, 0x1f, RZ ;  /* 0x0000001f0a007819 */ /* 0x002fe400000006ff */
[----:B------:R-:W-:Y:S02]  /*2340*/  LEA R5, R11, UR21, 0x4 ;  /* 0x000000150b057c11 */ /* 0x000fe4000f8e20ff */
[----:B--2-4-:R-:W1:Y:S02]  /*2350*/  SYNCS.PHASECHK.TRANS64.TRYWAIT P0, [R3+URZ+0xf0], R0 ;  /* 0x0000f000030075a7 */ /* 0x014e6400080011ff */
[----:B-1----:R-:W-:Y:S05]  /*2360*/  @!P0 BRA `(.L_x_40) ;  /* 0x0000007800908947 */ /* 0x002fea0003800000 */
.L_x_142:
[----:B------:R-:W2:Y:S01]  /*2370*/  LDS.128 R4, [R5+0x180] ;  /* 0x0001800005047984 */ /* 0x000ea20000000c00 */
[----:B------:R-:W-:Y:S01]  /*2380*/  UISETP.GE.AND UP0, UPT, UR42, 0x1, UPT ;  /* 0x000000012a00788c */ /* 0x000fe2000bf06270 */
[----:B------:R-:W-:Y:S01]  /*2390*/  @!PT LDS RZ, [RZ] ;  /* 0x00000000fffff984 */ /* 0x000fe20000000800 */
[----:B------:R-:W-:Y:S01]  /*23a0*/  @!PT LDS RZ, [RZ] ;  /* 0x00000000fffff984 */ /* 0x000fe20000000800 */
[----:B------:R-:W-:Y:S01]  /*23b0*/  @!PT LDS RZ, [RZ] ;  /* 0x00000000fffff984 */ /* 0x000fe20000000800 */
[----:B------:R-:W-:Y:S01]  /*23c0*/  @!PT LDS RZ, [RZ] ;  /* 0x00000000fffff984 */ /* 0x000fe20000000800 */
[----:B------:R3:W-:Y:S06]  /*23d0*/  MEMBAR.ALL.CTA ;  /* 0x0000000000007992 */ /* 0x0007ec0000008000 */
[----:B---3--:R-:W3:Y:S01]  /*23e0*/  FENCE.VIEW.ASYNC.S ;  /* 0x00000000000073c6 */ /* 0x008ee20000000000 */
[----:B--2---:R-:W-:-:S13]  /*23f0*/  LOP3.LUT P0, RZ, R6, 0x1, RZ, 0xc0, !PT ;  /* 0x0000000106ff7812 */ /* 0x004fda000780c0ff */
[----:B---3--:R-:W-:Y:S01]  /*2400*/  VOTEU.ANY UP1, P0 ;  /* 0x0000000000ff7886 */ /* 0x008fe20000020100 */
[----:B------:R-:W-:-:S13]  /*2410*/  PLOP3.LUT P0, PT, PT, PT, UP1, 0x80, 0x8 ;  /* 0x000000000008781c */ /* 0x000fda0003f0f018 */
[----:B-1----:R-:W-:Y:S02]  /*2420*/  @P0 LOP3.LUT R0, R5, 0xffff, RZ, 0xc0, !PT ;  /* 0x0000ffff05000812 */ /* 0x002fe400078ec0ff */
[----:B------:R-:W-:Y:S02]  /*2430*/  @P0 MOV R2, R4 ;  /* 0x0000000400020202 */ /* 0x000fe40000000f00 */
[----:B------:R-:W-:Y:S01]  /*2440*/  @P0 R2UR UR5, R0 ;  /* 0x00000000000502ca */ /* 0x000fe200000e0000 */
[----:B------:R-:W-:Y:S01]  /*2450*/  VIADD R0, R3, 0x100 ;  /* 0x0000010003007836 */ /* 0x000fe20000000000 */
[----:B------:R-:W-:Y:S02]  /*2460*/  @P0 SHF.R.U32.HI R4, RZ, 0x10, R5 ;  /* 0x00000010ff040819 */ /* 0x000fe40000011605 */
[----:B------:R-:W-:Y:S02]  /*2470*/  @P0 R2UR UR6, R2 ;  /* 0x00000000020602ca */ /* 0x000fe400000e0000 */
[----:B------:R-:W-:-:S02]  /*2480*/  PRMT R0, RZ, 0x654, R0 ;  /* 0x00000654ff007816 */ /* 0x000fc40000000000 */
[----:B------:R-:W-:Y:S02]  /*2490*/  @P0 R2UR UR4, R4 ;  /* 0x00000000040402ca */ /* 0x000fe400000e0000 */
[----:B------:R1:W-:Y:S03]  /*24a0*/  SYNCS.ARRIVE.TRANS64.RED.A1T0 RZ, [R0+URZ], RZ ;  /* 0x000000ff00ff79a7 */ /* 0x0003e600081004ff */
[----:B------:R-:W-:-:S04]  /*24b0*/  @UP1 UMOV UR39, UR5 ;  /* 0x0000000500271c82 */ /* 0x000fc80008000000 */
[----:B------:R-:W-:-:S04]  /*24c0*/  @UP1 UMOV UR40, UR6 ;  /* 0x0000000600281c82 */ /* 0x000fc80008000000 */
[----:B------:R-:W-:Y:S01]  /*24d0*/  @UP1 UMOV UR36, UR4 ;  /* 0x0000000400241c82 */ /* 0x000fe20008000000 */
[----:B------:R-:W-:Y:S05]  /*24e0*/  BRA.U !UP0, `(.L_x_41) ;  /* 0x0000000108d47547 */ /* 0x000fea000b800000 */
[----:B------:R-:W2:Y:S01]  /*24f0*/  LDCU.128 UR12, c[0x0][0xb10] ;  /* 0x00016200ff0c77ac */ /* 0x000ea20008000c00 */
[----:B------:R-:W3:Y:S01]  /*2500*/  LDCU UR22, c[0x0][0xb20] ;  /* 0x00016400ff1677ac */ /* 0x000ee20008000800 */
[----:B------:R-:W4:Y:S01]  /*2510*/  LDCU UR20, c[0x0][0xb0c] ;  /* 0x00016180ff1477ac */ /* 0x000f220008000800 */
[----:B------:R-:W1:Y:S01]  /*2520*/  LDCU.64 UR8, c[0x0][0xb28] ;  /* 0x00016500ff0877ac */ /* 0x000e620008000a00 */
[----:B------:R-:W-:Y:S02]  /*2530*/  UISETP.NE.AND UP3, UPT, UR42, 0x1, UPT ;  /* 0x000000012a00788c */ /* 0x000fe4000bf65270 */
[----:B--2---:R-:W-:Y:S02]  /*2540*/  UIMAD.WIDE.U32 UR10, UR41, UR15, URZ ;  /* 0x0000000f290a72a5 */ /* 0x004fe4000f8e00ff */
[----:B------:R-:W-:Y:S02]  /*2550*/  UIMAD.WIDE.U32 UR4, UR43, UR12, URZ ;  /* 0x0000000c2b0472a5 */ /* 0x000fe4000f8e00ff */
[----:B------:R-:W-:-:S02]  /*2560*/  UISETP.NE.AND UP0, UPT, UR14, 0x1, UPT ;  /* 0x000000010e00788c */ /* 0x000fc4000bf05270 */
[----:B------:R-:W-:Y:S01]  /*2570*/  UIMAD.WIDE.U32 UR18, UR39, UR15, URZ ;  /* 0x0000000f271272a5 */ /* 0x000fe2000f8e00ff */
[----:B------:R-:W-:Y:S02]  /*2580*/  UMOV UR10, UR11 ;  /* 0x0000000b000a7c82 */ /* 0x000fe40008000000 */
[----:B------:R-:W-:Y:S01]  /*2590*/  UMOV UR4, UR5 ;  /* 0x0000000500047c82 */ /* 0x000fe20008000000 */
[----:B---3--:R-:W-:Y:S02]  /*25a0*/  USHF.R.U32.HI UR10, URZ, UR22, UR10 ;  /* 0x00000016ff0a7299 */ /* 0x008fe4000801160a */
[----:B----4-:R-:W-:Y:S02]  /*25b0*/  UISETP.NE.AND UP2, UPT, UR20, 0x1, UPT ;  /* 0x000000011400788c */ /* 0x010fe4000bf45270 */
[----:B------:R-:W-:Y:S02]  /*25c0*/  USHF.R.U32.HI UR4, URZ, UR13, UR4 ;  /* 0x0000000dff047299 */ /* 0x000fe40008011604 */
[----:B------:R-:W-:-:S02]  /*25d0*/  USEL UR5, UR41, UR10, !UP0 ;  /* 0x0000000a29057287 */ /* 0x000fc4000c000000 */
[----:B------:R-:W-:Y:S02]  /*25e0*/  USEL UR6, UR43, UR4, !UP2 ;  /* 0x000000042b067287 */ /* 0x000fe4000d000000 */
[----:B-1----:R-:W-:Y:S01]  /*25f0*/  UIMAD.WIDE.U32 UR10, UR5, UR8, URZ ;  /* 0x00000008050a72a5 */ /* 0x002fe2000f8e00ff */
[----:B------:R-:W-:Y:S01]  /*2600*/  UMOV UR4, UR19 ;  /* 0x0000001300047c82 */ /* 0x000fe20008000000 */
[----:B------:R-:W-:Y:S02]  /*2610*/  UIMAD.WIDE.U32 UR16, UR40, UR12, URZ ;  /* 0x0000000c281072a5 */ /* 0x000fe4000f8e00ff */
[----:B------:R-:W-:-:S03]  /*2620*/  UIMAD.WIDE.U32 UR18, UR6, UR8, URZ ;  /* 0x00000008061272a5 */ /* 0x000fc6000f8e00ff */
[----:B------:R-:W-:Y:S01]  /*2630*/  UMOV UR10, UR11 ;  /* 0x0000000b000a7c82 */ /* 0x000fe20008000000 */
[----:B------:R-:W-:Y:S02]  /*2640*/  USHF.R.U32.HI UR4, URZ, UR22, UR4 ;  /* 0x00000016ff047299 */ /* 0x000fe40008011604 */
[----:B------:R-:W-:Y:S01]  /*2650*/  @UP3 USHF.R.U32.HI UR5, URZ, UR9, UR10 ;  /* 0x00000009ff053299 */ /* 0x000fe2000801160a */
[----:B------:R-:W-:Y:S01]  /*2660*/  UMOV UR16, UR17 ;  /* 0x0000001100107c82 */ /* 0x000fe20008000000 */
[----:B------:R-:W-:Y:S01]  /*2670*/  UMOV UR18, UR19 ;  /* 0x0000001300127c82 */ /* 0x000fe20008000000 */
[----:B------:R-:W-:Y:S02]  /*2680*/  USHF.R.U32.HI UR13, URZ, UR13, UR16 ;  /* 0x0000000dff0d7299 */ /* 0x000fe40008011610 */
[----:B------:R-:W-:Y:S02]  /*2690*/  USEL UR4, UR39, UR4, !UP0 ;  /* 0x0000000427047287 */ /* 0x000fe4000c000000 */
[----:B------:R-:W-:-:S02]  /*26a0*/  @UP3 USHF.R.U32.HI UR6, URZ, UR9, UR18 ;  /* 0x00000009ff063299 */ /* 0x000fc40008011612 */
[----:B------:R-:W-:Y:S02]  /*26b0*/  UIMAD UR10, UR42, UR5, URZ ;  /* 0x000000052a0a72a4 */ /* 0x000fe4000f8e02ff */
[----:B------:R-:W-:Y:S02]  /*26c0*/  USEL UR5, UR40, UR13, !UP2 ;  /* 0x0000000d28057287 */ /* 0x000fe4000d000000 */
[----:B------:R-:W-:Y:S02]  /*26d0*/  UIMAD UR12, UR42, UR6, URZ ;  /* 0x000000062a0c72a4 */ /* 0x000fe4000f8e02ff */
[----:B------:R-:W-:Y:S02]  /*26e0*/  UISETP.GE.AND UP0, UPT, UR4, UR10, UPT ;  /* 0x0000000a0400728c */ /* 0x000fe4000bf06270 */
[----:B------:R-:W-:Y:S02]  /*26f0*/  UIMAD.WIDE.U32 UR10, UR4, UR8, URZ ;  /* 0x00000008040a72a5 */ /* 0x000fe4000f8e00ff */
[----:B------:R-:W-:-:S02]  /*2700*/  UISETP.GE.OR UP0, UPT, UR5, UR12, UP0 ;  /* 0x0000000c0500728c */ /* 0x000fc40008706670 */
        /* <DEDUP_REMOVED lines=19> */
.L_x_41:
[----:B------:R-:W2:Y:S02]  /*2840*/  LDCU UR4, c[0x0][0xb30] ;  /* 0x00016600ff0477ac */ /* 0x000ea40008000800 */
[----:B--2---:R-:W-:-:S09]  /*2850*/  UISETP.NE.AND UP0, UPT, UR4, 0x1, UPT ;  /* 0x000000010400788c */ /* 0x004fd2000bf05270 */
[----:B------:R-:W-:Y:S05]  /*2860*/  BRA.U UP0, `(.L_x_42) ;  /* 0x0000000100447547 */ /* 0x000fea000b800000 */
        /* <DEDUP_REMOVED lines=17> */
.L_x_42:
[----:B------:R-:W-:Y:S01]  /*2980*/  VIADD R11, R11, 0x1 ;  /* 0x000000010b0b7836 */ /* 0x000fe20000000000 */
[----:B------:R-:W-:Y:S01]  /*2990*/  R2UR UR4, R87 ;  /* 0x00000000570472ca */ /* 0x000fe200000e0000 */
[----:B------:R-:W-:Y:S01]  /*29a0*/  UIADD3 UR16, UPT, UPT, UR40, UR59, URZ ;  /* 0x0000003b28107290 */ /* 0x000fe2000fffe0ff */
[----:B------:R-:W-:Y:S02]  /*29b0*/  PLOP3.LUT P1, PT, PT, PT, PT, 0x80, 0x8 ;  /* 0x000000000008781c */ /* 0x000fe40003f2f070 */
[----:B------:R-:W-:-:S04]  /*29c0*/  ISETP.NE.AND P0, PT, R11, 0x2, PT ;  /* 0x000000020b00780c */ /* 0x000fc80003f05270 */
[----:B------:R-:W-:Y:S02]  /*29d0*/  SEL R3, RZ, 0x1, P0 ;  /* 0x00000001ff037807 */ /* 0x000fe40000000000 */
[----:B------:R-:W-:Y:S02]  /*29e0*/  SEL R11, R11, RZ, P0 ;  /* 0x000000ff0b0b7207 */ /* 0x000fe40000000000 */
[----:B------:R-:W-:Y:S01]  /*29f0*/  LOP3.LUT R10, R10, R3, RZ, 0x3c, !PT ;  /* 0x000000030a0a7212 */ /* 0x000fe200078e3cff */
[----:B------:R-:W-:Y:S01]  /*2a00*/  UIADD3 UR20, UPT, UPT, UR39, UR4, URZ ;  /* 0x0000000427147290 */ /* 0x000fe2000fffe0ff */
[----:B------:R-:W-:Y:S11]  /*2a10*/  BRA.U UP1, `(.L_x_43) ;  /* 0xfffffff101507547 */ /* 0x000ff6000b83ffff */
[----:B------:R-:W-:Y:S01]  /*2a20*/  UIADD3 UR21, UPT, UPT, UR21, 0x50, URZ ;  /* 0x0000005015157890 */ /* 0x000fe2000fffe0ff */
[----:B------:R-:W-:-:S03]  /*2a30*/  SHF.L.U32 R3, R12, 0x1f, RZ ;  /* 0x0000001f0c037819 */ /* 0x000fc600000006ff */
[----:B------:R-:W-:-:S09]  /*2a40*/  ULEA UR4, UR7, UR21, 0x3 ;  /* 0x0000001507047291 */ /* 0x000fd2000f8e18ff */
[----:B------:R-:W2:Y:S02]  /*2a50*/  SYNCS.PHASECHK.TRANS64.TRYWAIT P0, [UR4], R3 ;  /* 0x00000003ff0075a7 */ /* 0x000ea40008001104 */
[----:B--2---:R-:W-:Y:S05]  /*2a60*/  @!P0 BRA `(.L_x_44) ;  /* 0x0000007000e48947 */ /* 0x004fea0003800000 */
.L_x_144:
[----:B------:R-:W-:-:S04]  /*2a70*/  UIADD3 UR4, UPT, UPT, UR7, 0x1, URZ ;  /* 0x0000000107047890 */ /* 0x000fc8000fffe0ff */
[----:B------:R-:W-:-:S04]  /*2a80*/  UISETP.NE.AND UP0, UPT, UR4, 0xa, UPT ;  /* 0x0000000a0400788c */ /* 0x000fc8000bf05270 */
[----:B------:R-:W-:Y:S02]  /*2a90*/  USEL UR6, URZ, 0x1, UP0 ;  /* 0x00000001ff067887 */ /* 0x000fe40008000000 */
[----:B------:R-:W-:-:S04]  /*2aa0*/  USEL UR4, UR4, URZ, UP0 ;  /* 0x000000ff04047287 */ /* 0x000fc80008000000 */
[----:B------:R-:W-:Y:S01]  /*2ab0*/  ULEA UR5, UR4, UR21, 0x3 ;  /* 0x0000001504057291 */ /* 0x000fe2000f8e18ff */
[----:B------:R-:W-:-:S04]  /*2ac0*/  LOP3.LUT R2, R12, UR6, RZ, 0x3c, !PT ;  /* 0x000000060c027c12 */ /* 0x000fc8000f8e3cff */
[----:B-1----:R-:W-:-:S04]  /*2ad0*/  SHF.L.U32 R3, R2, 0x1f, RZ ;  /* 0x0000001f02037819 */ /* 0x002fc800000006ff */
[----:B------:R-:W1:Y:S02]  /*2ae0*/  SYNCS.PHASECHK.TRANS64.TRYWAIT P0, [UR5], R3 ;  /* 0x00000003ff0075a7 */ /* 0x000e640008001105 */
[----:B-1----:R-:W-:Y:S05]  /*2af0*/  @!P0 BRA `(.L_x_45) ;  /* 0x0000007000d88947 */ /* 0x002fea0003800000 */
.L_x_146:
        /* <DEDUP_REMOVED lines=9> */
.L_x_148:
        /* <DEDUP_REMOVED lines=9> */
.L_x_150:
        /* <DEDUP_REMOVED lines=9> */
.L_x_152:
        /* <DEDUP_REMOVED lines=9> */
.L_x_154:
        /* <DEDUP_REMOVED lines=9> */
.L_x_156:
        /* <DEDUP_REMOVED lines=9> */
.L_x_158:
        /* <DEDUP_REMOVED lines=9> */
.L_x_160:
[----:B------:R-:W-:-:S04]  /*2ef0*/  UIADD3 UR4, UPT, UPT, UR4, 0x1, URZ ;  /* 0x0000000104047890 */ /* 0x000fc8000fffe0ff */
[----:B------:R-:W-:-:S04]  /*2f00*/  UISETP.NE.AND UP0, UPT, UR4, 0xa, UPT ;  /* 0x0000000a0400788c */ /* 0x000fc8000bf05270 */
[----:B------:R-:W-:Y:S02]  /*2f10*/  USEL UR5, URZ, 0x1, UP0 ;  /* 0x00000001ff057887 */ /* 0x000fe40008000000 */
[----:B------:R-:W-:-:S04]  /*2f20*/  USEL UR4, UR4, URZ, UP0 ;  /* 0x000000ff04047287 */ /* 0x000fc80008000000 */
[----:B------:R-:W-:Y:S01]  /*2f30*/  ULEA UR4, UR4, UR21, 0x3 ;  /* 0x0000001504047291 */ /* 0x000fe2000f8e18ff */
[----:B-1----:R-:W-:-:S04]  /*2f40*/  LOP3.LUT R3, R2, UR5, RZ, 0x3c, !PT ;  /* 0x0000000502037c12 */ /* 0x002fc8000f8e3cff */
[----:B------:R-:W-:Y:S01]  /*2f50*/  SHF.L.U32 R3, R3, 0x1f, RZ ;  /* 0x0000001f03037819 */ /* 0x000fe200000006ff */
[----:B------:R-:W-:-:S07]  /*2f60*/  IMAD.U32 R0, RZ, RZ, UR4 ;  /* 0x00000004ff007e24 */ /* 0x000fce000f8e00ff */
.L_x_53:
[----:B-1----:R1:W2:Y:S02]  /*2f70*/  SYNCS.PHASECHK.TRANS64.TRYWAIT P0, [R0+URZ], R3 ;  /* 0x00000003000075a7 */ /* 0x0022a400080011ff */
[----:B--2---:R-:W-:Y:S05]  /*2f80*/  @!P0 NANOSLEEP.SYNCS 0x989680 ;  /* 0x009896800000895d */ /* 0x004fea0003900000 */
[----:B------:R-:W2:Y:S02]  /*2f90*/  @!P0 SYNCS.PHASECHK.TRANS64 P0, [R0+URZ], R3 ;  /* 0x00000003000085a7 */ /* 0x000ea400080010ff */
[----:B--2---:R-:W-:Y:S05]  /*2fa0*/  @P0 EXIT ;  /* 0x000000000000094d */ /* 0x004fea0003800000 */
[----:B------:R-:W-:Y:S05]  /*2fb0*/  BRA `(.L_x_53) ;  /* 0xfffffffc00ec7947 */ /* 0x000fea000383ffff */
.L_x_23:
[----:B------:R-:W2:Y:S02]  /*2fc0*/  S2UR UR4, SR_CgaCtaId ;  /* 0x00000000000479c3 */ /* 0x000ea40000008800 */
[----:B--2---:R-:W-:-:S04]  /*2fd0*/  UISETP.NE.AND UP0, UPT, UR4, URZ, UPT ;  /* 0x000000ff0400728c */ /* 0x004fc8000bf05270 */
[----:B------:R-:W-:-:S09]  /*2fe0*/  UISETP.NE.OR UP0, UPT, UR17, 0x1, UP0 ;  /* 0x000000011100788c */ /* 0x000fd20008705670 */
[----:B------:R-:W-:Y:S05]  /*2ff0*/  BRA.U UP0, `(.L_x_54) ;  /* 0x00000005004c7547 */ /* 0x000fea000b800000 */
[----:B------:R-:W2:Y:S01]  /*3000*/  S2UR UR5, SR_CgaCtaId ;  /* 0x00000000000579c3 */ /* 0x000ea20000008800 */
[----:B------:R-:W-:Y:S01]  /*3010*/  UMOV UR4, 0x400 ;  /* 0x0000040000047882 */ /* 0x000fe20000000000 */
[----:B------:R-:W-:Y:S01]  /*3020*/  ISETP.GE.U32.AND P2, PT, R0, 0x8, PT ;  /* 0x000000080000780c */ /* 0x000fe20003f46070 */
[----:B------:R-:W-:Y:S01]  /*3030*/  IMAD.MOV.U32 R12, RZ, RZ, 0x1 ;  /* 0x00000001ff0c7424 */ /* 0x000fe200078e00ff */
[----:B------:R-:W-:Y:S02]  /*3040*/  CS2R R10, SRZ ;  /* 0x00000000000a7805 */ /* 0x000fe4000001ff00 */
[----:B------:R-:W-:Y:S01]  /*3050*/  CS2R R8, SRZ ;  /* 0x0000000000087805 */ /* 0x000fe2000001ff00 */
[----:B--2---:R-:W-:-:S03]  /*3060*/  ULEA UR6, UR5, UR4, 0x18 ;  /* 0x0000000405067291 */ /* 0x004fc6000f8ec0ff */
[----:B------:R-:W-:-:S09]  /*3070*/  UMOV UR5, URZ ;  /* 0x000000ff00057c82 */ /* 0x000fd20008000000 */
.L_x_58:
[----:B------:R-:W-:Y:S02]  /*3080*/  LEA R2, R8, UR6, 0x3 ;  /* 0x0000000608027c11 */ /* 0x000fe4000f8e18ff */
[----:B------:R-:W-:-:S03]  /*3090*/  SHF.L.U32 R5, R9, 0x1f, RZ ;  /* 0x0000001f09057819 */ /* 0x000fc600000006ff */
[----:B------:R-:W-:Y:S01]  /*30a0*/  VIADD R4, R2, 0x160 ;  /* 0x0000016002047836 */ /* 0x000fe20000000000 */
[----:B------:R-:W2:Y:S02]  /*30b0*/  SYNCS.PHASECHK.TRANS64.TRYWAIT P0, [R2+URZ+0x150], R5 ;  /* 0x00015005020075a7 */ /* 0x000ea400080011ff */
[----:B--2---:R-:W-:Y:S05]  /*30c0*/  @!P0 BRA `(.L_x_55) ;  /* 0x0000007000248947 */ /* 0x004fea0003800000 */
.L_x_161:
[----:B------:R-:W-:Y:S01]  /*30d0*/  ULEA UR4, UR5, UR6, 0x3 ;  /* 0x0000000605047291 */ /* 0x000fe2000f8e18ff */
[----:B------:R-:W-:Y:S02]  /*30e0*/  PRMT R4, RZ, 0x654, R4 ;  /* 0x00000654ff047816 */ /* 0x000fe40000000004 */
[----:B--2---:R-:W-:Y:S01]  /*30f0*/  SHF.L.U32 R5, R12, 0x1f, RZ ;  /* 0x0000001f0c057819 */ /* 0x004fe200000006ff */
[----:B------:R-:W-:Y:S01]  /*3100*/  UIADD3 UR7, UPT, UPT, UR4, 0xf0, URZ ;  /* 0x000000f004077890 */ /* 0x000fe2000fffe0ff */
[----:B------:R2:W-:Y:S05]  /*3110*/  SYNCS.ARRIVE.TRANS64.RED.A1T0 RZ, [R4+URZ], RZ ;  /* 0x000000ff04ff79a7 */ /* 0x0005ea00081004ff */
[----:B------:R-:W-:Y:S01]  /*3120*/  IMAD.U32 R7, RZ, RZ, UR7 ;  /* 0x00000007ff077e24 */ /* 0x000fe2000f8e00ff */
[----:B------:R-:W3:Y:S04]  /*3130*/  SYNCS.PHASECHK.TRANS64.TRYWAIT P0, [UR4+0x100], R5 ;  /* 0x00010005ff0075a7 */ /* 0x000ee80008001104 */
[----:B------:R-:W-:Y:S01]  /*3140*/  PRMT R6, R0, 0x654, R7 ;  /* 0x0000065400067816 */ /* 0x000fe20000000007 */
[----:B--2---:R-:W-:Y:S01]  /*3150*/  @!P2 IMAD.MOV.U32 R4, RZ, RZ, 0x10 ;  /* 0x00000010ff04a424 */ /* 0x004fe200078e00ff */
[----:B---3--:R-:W-:Y:S06]  /*3160*/  @!P0 BRA `(.L_x_56) ;  /* 0x0000007000108947 */ /* 0x008fec0003800000 */
.L_x_163:
[----:B------:R-:W-:Y:S01]  /*3170*/  ULEA UR8, UR5, UR6, 0x4 ;  /* 0x0000000605087291 */ /* 0x000fe2000f8e20ff */
[----:B------:R-:W-:Y:S01]  /*3180*/  SEL R3, R6, R3, !P2 ;  /* 0x0000000306037207 */ /* 0x000fe20005000000 */
[----:B------:R-:W-:Y:S01]  /*3190*/  UIADD3 UR9, UPT, UPT, UR4, 0xf0, URZ ;  /* 0x000000f004097890 */ /* 0x000fe2000fffe0ff */
[----:B--2---:R-:W-:Y:S01]  /*31a0*/  LEA R2, R11, UR6, 0x3 ;  /* 0x000000060b027c11 */ /* 0x004fe2000f8e18ff */
[----:B------:R-:W-:Y:S01]  /*31b0*/  UIADD3 UR8, UPT, UPT, UR8, 0x180, URZ ;  /* 0x0000018008087890 */ /* 0x000fe2000fffe0ff */
[----:B------:R-:W-:Y:S01]  /*31c0*/  SHF.L.U32 R5, R10, 0x1f, RZ ;  /* 0x0000001f0a057819 */ /* 0x000fe200000006ff */
[----:B------:R2:W-:Y:S01]  /*31d0*/  @!P2 SYNCS.ARRIVE.TRANS64.RED RZ, [R3+URZ], R4 ;  /* 0x0000000403ffa9a7 */ /* 0x0005e200080004ff */
[----:B------:R-:W-:Y:S01]  /*31e0*/  UIADD3 UR4, UPT, UPT, UR5, 0x1, URZ ;  /* 0x0000000105047890 */ /* 0x000fe2000fffe0ff */
[----:B------:R-:W-:-:S03]  /*31f0*/  VIADD R8, R8, 0x1 ;  /* 0x0000000108087836 */ /* 0x000fc60000000000 */
[----:B------:R-:W-:Y:S02]  /*3200*/  UISETP.NE.AND UP0, UPT, UR4, 0x2, UPT ;  /* 0x000000020400788c */ /* 0x000fe4000bf05270 */
[----:B------:R-:W-:Y:S06]  /*3210*/  UGETNEXTWORKID.BROADCAST [UR8], [UR9] ;  /* 0x00000000080073ca */ /* 0x000fec0008000100 */
[----:B------:R-:W-:Y:S01]  /*3220*/  USEL UR7, URZ, 0x1, UP0 ;  /* 0x00000001ff077887 */ /* 0x000fe20008000000 */
[----:B------:R-:W-:Y:S01]  /*3230*/  ISETP.NE.AND P0, PT, R8, 0x2, PT ;  /* 0x000000020800780c */ /* 0x000fe20003f05270 */
[----:B------:R-:W-:Y:S01]  /*3240*/  USEL UR5, UR4, URZ, UP0 ;  /* 0x000000ff04057287 */ /* 0x000fe20008000000 */
[----:B------:R-:W3:Y:S03]  /*3250*/  SYNCS.PHASECHK.TRANS64.TRYWAIT P1, [R2+URZ+0xf0], R5 ;  /* 0x0000f005020075a7 */ /* 0x000ee600080211ff */
[----:B------:R-:W-:Y:S01]  /*3260*/  LOP3.LUT R12, R12, UR7, RZ, 0x3c, !PT ;  /* 0x000000070c0c7c12 */ /* 0x000fe2000f8e3cff */
[----:B--23--:R-:W-:Y:S07]  /*3270*/  @!P1 BRA `(.L_x_57) ;  /* 0x0000006c00e49947 */ /* 0x00cfee0003800000 */
.L_x_164:
[C---:B------:R-:W-:Y:S01]  /*3280*/  LEA R4, R11.reuse, UR6, 0x4 ;  /* 0x000000060b047c11 */ /* 0x040fe2000f8e20ff */
[----:B--2---:R-:W-:Y:S01]  /*3290*/  VIADD R2, R2, 0x100 ;  /* 0x0000010002027836 */ /* 0x004fe20000000000 */
[----:B------:R-:W-:Y:S01]  /*32a0*/  SEL R8, R8, RZ, P0 ;  /* 0x000000ff08087207 */ /* 0x000fe20000000000 */
[----:B------:R-:W-:-:S03]  /*32b0*/  VIADD R11, R11, 0x1 ;  /* 0x000000010b0b7836 */ /* 0x000fc60000000000 */
[----:B------:R-:W2:Y:S01]  /*32c0*/  LDS.128 R4, [R4+0x180] ;  /* 0x0001800004047984 */ /* 0x000ea20000000c00 */
[----:B------:R-:W-:Y:S02]  /*32d0*/  PRMT R2, RZ, 0x654, R2 ;  /* 0x00000654ff027816 */ /* 0x000fe40000000002 */
[C---:B------:R-:W-:Y:S01]  /*32e0*/  ISETP.NE.AND P1, PT, R11.reuse, 0x2, PT ;  /* 0x000000020b00780c */ /* 0x040fe20003f25270 */
[----:B------:R-:W-:Y:S01]  /*32f0*/  @!PT LDS RZ, [RZ] ;  /* 0x00000000fffff984 */ /* 0x000fe20000000800 */
[----:B------:R-:W-:Y:S01]  /*3300*/  @!PT LDS RZ, [RZ] ;  /* 0x00000000fffff984 */ /* 0x000fe20000000800 */
[----:B------:R-:W-:Y:S01]  /*3310*/  @!PT LDS RZ, [RZ] ;  /* 0x00000000fffff984 */ /* 0x000fe20000000800 */
[----:B------:R-:W-:Y:S01]  /*3320*/  @!PT LDS RZ, [RZ] ;  /* 0x00000000fffff984 */ /* 0x000fe20000000800 */
[----:B------:R3:W-:Y:S06]  /*3330*/  MEMBAR.ALL.CTA ;  /* 0x0000000000007992 */ /* 0x0007ec0000008000 */
[----:B---3--:R-:W3:Y:S01]  /*3340*/  FENCE.VIEW.ASYNC.S ;  /* 0x00000000000073c6 */ /* 0x008ee20000000000 */
[----:B------:R-:W-:Y:S01]  /*3350*/  SEL R11, R11, RZ, P1 ;  /* 0x000000ff0b0b7207 */ /* 0x000fe20000800000 */
[----:B---3--:R3:W-:Y:S01]  /*3360*/  SYNCS.ARRIVE.TRANS64.RED.A1T0 RZ, [R2+URZ], RZ ;  /* 0x000000ff02ff79a7 */ /* 0x0087e200081004ff */
[----:B--2---:R-:W-:-:S02]  /*3370*/  LOP3.LUT P3, RZ, R6, 0x1, RZ, 0xc0, !PT ;  /* 0x0000000106ff7812 */ /* 0x004fc4000786c0ff */
[----:B------:R-:W-:-:S04]  /*3380*/  SEL R5, RZ, 0x1, P1 ;  /* 0x00000001ff057807 */ /* 0x000fc80000800000 */
[----:B------:R-:W-:Y:S02]  /*3390*/  LOP3.LUT R10, R10, R5, RZ, 0x3c, !PT ;  /* 0x000000050a0a7212 */ /* 0x000fe400078e3cff */
[----:B---3--:R-:W-:-:S04]  /*33a0*/  SEL R2, RZ, 0x1, P0 ;  /* 0x00000001ff027807 */ /* 0x008fc80000000000 */
[----:B------:R-:W-:Y:S01]  /*33b0*/  LOP3.LUT R9, R9, R2, RZ, 0x3c, !PT ;  /* 0x0000000209097212 */ /* 0x000fe200078e3cff */
[----:B------:R-:W-:Y:S06]  /*33c0*/  @P3 BRA `(.L_x_58) ;  /* 0xfffffffc002c3947 */ /* 0x000fec000383ffff */
[----:B------:R-:W-:Y:S01]  /*33d0*/  ULEA UR4, UR5, UR6, 0x3 ;  /* 0x0000000605047291 */ /* 0x000fe2000f8e18ff */
[----:B------:R-:W-:-:S08]  /*33e0*/  SHF.L.U32 R3, R12, 0x1f, RZ ;  /* 0x0000001f0c037819 */ /* 0x000fd000000006ff */
[----:B------:R-:W2:Y:S02]  /*33f0*/  SYNCS.PHASECHK.TRANS64 P0, [UR4+0x100], R3 ;  /* 0x00010003ff0075a7 */ /* 0x000ea40008001004 */
[----:B--2---:R-:W-:Y:S05]  /*3400*/  @P0 BRA `(.L_x_59) ;  /* 0x0000000000080947 */ /* 0x004fea0003800000 */
[----:B------:R-:W2:Y:S02]  /*3410*/  SYNCS.PHASECHK.TRANS64.TRYWAIT P0, [UR4+0x100], R3 ;  /* 0x00010003ff0075a7 */ /* 0x000ea40008001104 */
[----:B--2---:R-:W-:Y:S05]  /*3420*/  @!P0 BRA `(.L_x_60) ;  /* 0x0000006c008c8947 */ /* 0x004fea0003800000 */
.L_x_59:
[----:B------:R-:W-:-:S04]  /*3430*/  UIADD3 UR7, UPT, UPT, UR5, 0x1, URZ ;  /* 0x0000000105077890 */ /* 0x000fc8000fffe0ff */
[----:B------:R-:W-:-:S04]  /*3440*/  UISETP.NE.AND UP0, UPT, UR7, 0x2, UPT ;  /* 0x000000020700788c */ /* 0x000fc8000bf05270 */
[----:B------:R-:W-:Y:S02]  /*3450*/  USEL UR8, URZ, 0x1, UP0 ;  /* 0x00000001ff087887 */ /* 0x000fe40008000000 */
[----:B------:R-:W-:-:S04]  /*3460*/  USEL UR7, UR7, URZ, UP0 ;  /* 0x000000ff07077287 */ /* 0x000fc80008000000 */
[----:B------:R-:W-:Y:S01]  /*3470*/  ULEA UR7, UR7, UR6, 0x3 ;  /* 0x0000000607077291 */ /* 0x000fe2000f8e18ff */
[----:B--2---:R-:W-:-:S04]  /*3480*/  LOP3.LUT R3, R12, UR8, RZ, 0x3c, !PT ;  /* 0x000000080c037c12 */ /* 0x004fc8000f8e3cff */
[----:B------:R-:W-:-:S04]  /*3490*/  SHF.L.U32 R0, R3, 0x1f, RZ ;  /* 0x0000001f03007819 */ /* 0x000fc800000006ff */
[----:B------:R-:W2:Y:S02]  /*34a0*/  SYNCS.PHASECHK.TRANS64 P0, [UR7+0x100], R0 ;  /* 0x00010000ff0075a7 */ /* 0x000ea40008001007 */
[----:B-12---:R-:W-:Y:S05]  /*34b0*/  @P0 EXIT ;  /* 0x000000000000094d */ /* 0x006fea0003800000 */
[----:B------:R-:W-:Y:S02]  /*34c0*/  SHF.L.U32 R3, R3, 0x1f, RZ ;  /* 0x0000001f03037819 */ /* 0x000fe400000006ff */
[----:B------:R-:W-:-:S07]  /*34d0*/  MOV R0, UR7 ;  /* 0x0000000700007c02 */ /* 0x000fce0008000f00 */
.L_x_61:
[----:B-1----:R1:W2:Y:S02]  /*34e0*/  SYNCS.PHASECHK.TRANS64.TRYWAIT P0, [R0+URZ+0x100], R3 ;  /* 0x00010003000075a7 */ /* 0x0022a400080011ff */
[----:B--2---:R-:W-:Y:S05]  /*34f0*/  @!P0 NANOSLEEP.SYNCS 0x989680 ;  /* 0x009896800000895d */ /* 0x004fea0003900000 */
[----:B------:R-:W2:Y:S02]  /*3500*/  @!P0 SYNCS.PHASECHK.TRANS64 P0, [R0+URZ+0x100], R3 ;  /* 0x00010003000085a7 */ /* 0x000ea400080010ff */
[----:B--2---:R-:W-:Y:S05]  /*3510*/  @P0 EXIT ;  /* 0x000000000000094d */ /* 0x004fea0003800000 */
[----:B------:R-:W-:Y:S05]  /*3520*/  BRA `(.L_x_61) ;  /* 0xfffffffc00ec7947 */ /* 0x000fea000383ffff */
.L_x_54:
[----:B------:R-:W-:Y:S05]  /*3530*/  BRA.U UP4, `(.L_x_62) ;  /* 0x0000000d04a07547 */ /* 0x000fea000b800000 */
[----:B------:R-:W2:Y:S01]  /*3540*/  S2UR UR7, SR_CgaCtaId ;  /* 0x00000000000779c3 */ /* 0x000ea20000008800 */
[----:B------:R-:W-:Y:S01]  /*3550*/  UMOV UR4, 0x40 ;  /* 0x0000004000047882 */ /* 0x000fe20000000000 */
[----:B------:R-:W-:Y:S01]  /*3560*/  NOP ;  /* 0x0000000000007918 */ /* 0x000fe20000000000 */
[----:B------:R-:W-:Y:S01]  /*3570*/  UMOV UR6, 0x400 ;  /* 0x0000040000067882 */ /* 0x000fe20000000000 */
[----:B--2---:R-:W-:Y:S02]  /*3580*/  ULEA UR5, UR7, UR4, 0x18 ;  /* 0x0000000407057291 */ /* 0x004fe4000f8ec0ff */
[----:B------:R-:W-:-:S07]  /*3590*/  ULEA UR6, UR7, UR6, 0x18 ;  /* 0x0000000607067291 */ /* 0x000fce000f8ec0ff */
[----:B------:R-:W2:Y:S02]  /*35a0*/  LDS.U8 R0, [UR5+0x1c] ;  /* 0x00001c05ff007984 */ /* 0x000ea40008000000 */
[----:B--2---:R-:W-:-:S13]  /*35b0*/  ISETP.NE.AND P0, PT, R0, RZ, PT ;  /* 0x000000ff0000720c */ /* 0x004fda0003f05270 */
[----:B------:R-:W-:Y:S05]  /*35c0*/  @P0 BRA `(.L_x_63) ;  /* 0x0000000000580947 */ /* 0x000fea0003800000 */
[----:B------:R-:W-:-:S13]  /*35d0*/  ELECT P0, URZ, PT ;  /* 0x0000000000ff782f */ /* 0x000fda0003800000 */
[----:B------:R-:W-:Y:S05]  /*35e0*/  @!P0 BRA `(.L_x_64) ;  /* 0x0000000000608947 */ /* 0x000fea0003800000 */
[----:B------:R-:W-:Y:S01]  /*35f0*/  UMOV UR4, 0x10 ;  /* 0x0000001000047882 */ /* 0x000fe20000000000 */
[----:B------:R-:W-:Y:S01]  /*3600*/  HFMA2 R0, -RZ, RZ, 0, 5.9604644775390625e-08 ;  /* 0x00000001ff007431 */ /* 0x000fe200000001ff */
[----:B------:R-:W-:-:S03]  /*3610*/  MOV R3, 0xffff ;  /* 0x0000ffff00037802 */ /* 0x000fc60000000f00 */
[----:B------:R-:W-:Y:S04]  /*3620*/  DEPBAR.LE SB2, 0x36 ;  /* 0x0000ad800000791a */ /* 0x000fe80000000000 */
[----:B------:R-:W2:Y:S02]  /*3630*/  UTCATOMSWS.FIND_AND_SET.ALIGN UP0, UR4, UR4 ;  /* 0x00000004000475e3 */ /* 0x000ea40008000800 */
[----:B--2---:R-:W-:Y:S01]  /*3640*/  MOV R4, UR4 ;  /* 0x0000000400047c02 */ /* 0x004fe20008000f00 */
[----:B------:R-:W-:Y:S06]  /*3650*/  BRA.U UP0, `(.L_x_65) ;  /* 0x0000000100187547 */ /* 0x000fec000b800000 */
.L_x_66:
[----:B------:R-:W-:Y:S05]  /*3660*/  NANOSLEEP 0x64 ;  /* 0x000000640000795d */ /* 0x000fea0003800000 */
[----:B------:R-:W-:-:S05]  /*3670*/  UMOV UR4, 0x10 ;  /* 0x0000001000047882 */ /* 0x000fca0000000000 */
[----:B------:R-:W-:Y:S04]  /*3680*/  DEPBAR.LE SB2, 0x36 ;  /* 0x0000ad800000791a */ /* 0x000fe80000000000 */
[----:B------:R-:W2:Y:S02]  /*3690*/  UTCATOMSWS.FIND_AND_SET.ALIGN UP0, UR4, UR4 ;  /* 0x00000004000475e3 */ /* 0x000ea40008000800 */
[----:B--2---:R-:W-:Y:S01]  /*36a0*/  MOV R4, UR4 ;  /* 0x0000000400047c02 */ /* 0x004fe20008000f00 */
[----:B------:R-:W-:Y:S05]  /*36b0*/  BRA.U !UP0, `(.L_x_66) ;  /* 0xfffffffd08e87547 */ /* 0x000fea000b83ffff */
.L_x_65:
[-C--:B------:R-:W-:Y:S02]  /*36c0*/  SHF.L.U32 R3, R3, R4.reuse, RZ ;  /* 0x0000000403037219 */ /* 0x080fe400000006ff */
[----:B------:R-:W-:Y:S01]  /*36d0*/  SHF.L.U32 R0, R0, R4, RZ ;  /* 0x0000000400007219 */ /* 0x000fe200000006ff */
[----:B------:R-:W-:Y:S02]  /*36e0*/  IMAD.SHL.U32 R4, R4, 0x20, RZ ;  /* 0x0000002004047824 */ /* 0x000fe400078e00ff */
[----:B------:R2:W-:Y:S04]  /*36f0*/  ATOMS.OR RZ, [UR5+0x14], R3 ;  /* 0x00001403ffff798c */ /* 0x0005e8000b000005 */
[----:B------:R2:W-:Y:S04]  /*3700*/  ATOMS.OR RZ, [UR5+0x18], R0 ;  /* 0x00001800ffff798c */ /* 0x0005e8000b000005 */
[----:B------:R2:W-:Y:S01]  /*3710*/  STS [UR6+0x1a0], R4 ;  /* 0x0001a004ff007988 */ /* 0x0005e20008000806 */
[----:B------:R-:W-:Y:S05]  /*3720*/  BRA `(.L_x_64) ;  /* 0x0000000000107947 */ /* 0x000fea0003800000 */
.L_x_63:
[----:B------:R-:W-:Y:S02]  /*3730*/  MOV R0, 0xffffffff ;  /* 0xffffffff00007802 */ /* 0x000fe40000000f00 */
[----:B------:R-:W-:-:S03]  /*3740*/  MOV R4, 0x3770 ;  /* 0x0000377000047802 */ /* 0x000fc60000000f00 */
[----:B------:R2:W-:Y:S04]  /*3750*/  STS [UR6+0x1a0], R0 ;  /* 0x0001a000ff007988 */ /* 0x0005e80008000806 */
[----:B-12--5:R-:W-:Y:S05]  /*3760*/  CALL.REL.NOINC `($__internal_1_$__cuda_sm10x_tcgen05_guardrail_trap_phase_invalid_during_alloc) ;  /* 0x0000007000d07944 */ /* 0x026fea0003c00000 */
.L_x_64:
[----:B------:R-:W-:Y:S05]  /*3770*/  WARPSYNC.ALL ;  /* 0x0000000000007948 */ /* 0x000fea0003800000 */
[----:B------:R-:W3:Y:S01]  /*3780*/  S2UR UR4, SR_CgaCtaId ;  /* 0x00000000000479c3 */ /* 0x000ee20000008800 */
[----:B------:R-:W-:Y:S01]  /*3790*/  UMOV UR17, 0x400 ;  /* 0x0000040000117882 */ /* 0x000fe20000000000 */
[----:B------:R-:W-:-:S06]  /*37a0*/  NOP ;  /* 0x0000000000007918 */ /* 0x000fcc0000000000 */
[----:B------:R-:W-:Y:S06]  /*37b0*/  BAR.ARV 0x6, 0xa0 ;  /* 0x0182800000007b1d */ /* 0x000fec0000002000 */
[----:B------:R-:W4:Y:S01]  /*37c0*/  LDCU UR5, c[0x0][0x38c] ;  /* 0x00007180ff0577ac */ /* 0x000f220008000800 */
[----:B------:R-:W-:Y:S01]  /*37d0*/  LOP3.LUT R2, R2, 0xffff, RZ, 0xc0, !PT ;  /* 0x0000ffff02027812 */ /* 0x000fe200078ec0ff */
[----:B------:R-:W-:Y:S01]  /*37e0*/  IMAD.MOV.U32 R11, RZ, RZ, 0x1 ;  /* 0x00000001ff0b7424 */ /* 0x000fe200078e00ff */
[----:B------:R-:W-:Y:S01]  /*37f0*/  CS2R R8, SRZ ;  /* 0x0000000000087805 */ /* 0x000fe2000001ff00 */
[----:B------:R-:W1:Y:S01]  /*3800*/  LDCU UR8, c[0x0][0x38c] ;  /* 0x00007180ff0877ac */ /* 0x000e620008000800 */
[----:B------:R-:W-:Y:S01]  /*3810*/  R2UR UR19, R2 ;  /* 0x00000000021372ca */ /* 0x000fe200000e0000 */
[----:B------:R-:W-:Y:S01]  /*3820*/  IMAD.MOV.U32 R10, RZ, RZ, RZ ;  /* 0x000000ffff0a7224 */ /* 0x000fe200078e00ff */
[----:B------:R-:W-:Y:S01]  /*3830*/  UMOV UR22, URZ ;  /* 0x000000ff00167c82 */ /* 0x000fe20008000000 */
[----:B------:R-:W-:Y:S01]  /*3840*/  UMOV UR14, URZ ;  /* 0x000000ff000e7c82 */ /* 0x000fe20008000000 */
[----:B---3--:R-:W-:Y:S01]  /*3850*/  ULEA UR17, UR4, UR17, 0x18 ;  /* 0x0000001104117291 */ /* 0x008fe2000f8ec0ff */
[----:B------:R-:W-:Y:S01]  /*3860*/  UMOV UR26, 0x0 ;  /* 0x00000000001a7882 */ /* 0x000fe20000000000 */
[----:B------:R-:W-:-:S02]  /*3870*/  UMOV UR27, 0x4400010 ;  /* 0x04400010001b7882 */ /* 0x000fc40000000000 */
[----:B------:R-:W-:Y:S02]  /*3880*/  UIADD3 UR6, UPT, UPT, UR17, 0x6400, URZ ;  /* 0x0000640011067890 */ /* 0x000fe4000fffe0ff */
[----:B------:R-:W-:Y:S02]  /*3890*/  UIADD3 UR7, UPT, UPT, UR17, 0x10400, URZ ;  /* 0x0001040011077890 */ /* 0x000fe4000fffe0ff */
[----:B----4-:R-:W-:Y:S01]  /*38a0*/  UIADD3 UR5, UPT, UPT, UR5, 0x3f, URZ ;  /* 0x0000003f05057890 */ /* 0x010fe2000fffe0ff */
[----:B--2---:R-:W2:Y:S01]  /*38b0*/  LDS R0, [UR17+0x1a0] ;  /* 0x0001a011ff007984 */ /* 0x004ea20008000800 */
[----:B------:R-:W-:Y:S02]  /*38c0*/  USHF.R.U32.HI UR6, URZ, 0x4, UR6 ;  /* 0x00000004ff067899 */ /* 0x000fe40008011606 */
[----:B------:R-:W-:Y:S02]  /*38d0*/  USHF.R.S32.HI UR4, URZ, 0x1f, UR5 ;  /* 0x0000001fff047899 */ /* 0x000fe40008011405 */
[----:B------:R-:W-:-:S02]  /*38e0*/  ULOP3.LUT UR6, UR6, 0x3fff, URZ, 0xc0, !UPT ;  /* 0x00003fff06067892 */ /* 0x000fc4000f8ec0ff */
[----:B------:R-:W-:Y:S02]  /*38f0*/  ULEA.HI UR4, UR4, UR5, URZ, 0x6 ;  /* 0x0000000504047291 */ /* 0x000fe4000f8f30ff */
[----:B------:R-:W-:Y:S02]  /*3900*/  USHF.R.U32.HI UR5, URZ, 0x4, UR7 ;  /* 0x00000004ff057899 */ /* 0x000fe40008011607 */
[----:B------:R-:W-:Y:S02]  /*3910*/  USHF.R.S32.HI UR28, URZ, 0x6, UR4 ;  /* 0x00000006ff1c7899 */ /* 0x000fe40008011404 */
[----:B------:R-:W-:Y:S02]  /*3920*/  ULOP3.LUT UR5, UR5, 0x3fff, URZ, 0xc0, !UPT ;  /* 0x00003fff05057892 */ /* 0x000fe4000f8ec0ff */
[----:B------:R-:W-:Y:S02]  /*3930*/  UISETP.LT.AND UP0, UPT, UR28, 0x1, UPT ;  /* 0x000000011c00788c */ /* 0x000fe4000bf01270 */
[----:B------:R-:W-:-:S02]  /*3940*/  ULOP3.LUT UR20, UR6, 0x10000, URZ, 0xfc, !UPT ;  /* 0x0001000006147892 */ /* 0x000fc4000f8efcff */
[----:B------:R-:W-:Y:S02]  /*3950*/  USEL UR29, UR28, 0x1, !UP0 ;  /* 0x000000011c1d7887 */ /* 0x000fe4000c000000 */
[----:B------:R-:W-:Y:S02]  /*3960*/  ULOP3.LUT UR21, UR5, 0x10000, URZ, 0xfc, !UPT ;  /* 0x0001000005157892 */ /* 0x000fe4000f8efcff */
[----:B------:R-:W-:Y:S02]  /*3970*/  UIADD3 UR29, UPT, UPT, -UR29, URZ, URZ ;  /* 0x000000ff1d1d7290 */ /* 0x000fe4000fffe1ff */
[----:B-1----:R-:W-:Y:S01]  /*3980*/  UISETP.GE.AND UP4, UPT, UR8, 0x1, UPT ;  /* 0x000000010800788c */ /* 0x002fe2000bf86270 */
[----:B------:R-:W-:Y:S01]  /*3990*/  UMOV UR24, 0x0 ;  /* 0x0000000000187882 */ /* 0x000fe20000000000 */
[----:B------:R-:W-:Y:S01]  /*39a0*/  UMOV UR25, 0x4400010 ;  /* 0x0440001000197882 */ /* 0x000fe20000000000 */
[----:B--2---:R-:W-:-:S15]  /*39b0*/  R2UR UR30, R0 ;  /* 0x00000000001e72ca */ /* 0x004fde00000e0000 */
.L_x_73:
[----:B------:R-:W-:Y:S02]  /*39c0*/  LEA R0, R10, UR17, 0x3 ;  /* 0x000000110a007c11 */ /* 0x000fe4000f8e18ff */
[----:B------:R-:W-:Y:S02]  /*39d0*/  SHF.L.U32 R5, R9, 0x1f, RZ ;  /* 0x0000001f09057819 */ /* 0x000fe400000006ff */
[----:B------:R-:W-:Y:S01]  /*39e0*/  PLOP3.LUT P0, PT, PT, PT, UP4, 0x80, 0x8 ;  /* 0x000000000008781c */ /* 0x000fe20003f0f048 */
[----:B------:R-:W-:Y:S01]  /*39f0*/  VIADD R3, R0, 0x100 ;  /* 0x0000010000037836 */ /* 0x000fe20000000000 */
[----:B-1----:R-:W1:Y:S02]  /*3a00*/  SYNCS.PHASECHK.TRANS64.TRYWAIT P1, [R0+URZ+0xf0], R5 ;  /* 0x0000f005000075a7 */ /* 0x002e6400080211ff */
[----:B-1-3--:R-:W-:Y:S09]  /*3a10*/  @!P1 BRA `(.L_x_67) ;  /* 0x0000006800289947 */ /* 0x00aff20003800000 */
.L_x_166:
[----:B------:R-:W-:Y:S01]  /*3a20*/  LEA R4, R10, UR17, 0x4 ;  /* 0x000000110a047c11 */ /* 0x000fe2000f8e20ff */
[----:B------:R-:W-:Y:S01]  /*3a30*/  @UP4 ULEA UR4, UR14, UR17, 0x3 ;  /* 0x000000110e044291 */ /* 0x000fe2000f8e18ff */
[----:B------:R-:W-:Y:S01]  /*3a40*/  PLOP3.LUT P2, PT, PT, PT, PT, 0x80, 0x8 ;  /* 0x000000000008781c */ /* 0x000fe20003f4f070 */
[----:B------:R-:W-:Y:S01]  /*3a50*/  ULEA UR23, UR22, UR17, 0x3 ;  /* 0x0000001116177291 */ /* 0x000fe2000f8e18ff */
[----:B------:R-:W-:Y:S02]  /*3a60*/  PRMT R3, RZ, 0x654, R3 ;  /* 0x00000654ff037816 */ /* 0x000fe40000000003 */
[----:B-1----:R-:W1:Y:S01]  /*3a70*/  LDS.128 R4, [R4+0x180] ;  /* 0x0001800004047984 */ /* 0x002e620000000c00 */
[----:B------:R-:W-:Y:S02]  /*3a80*/  @P0 SHF.L.U32 R2, R8, 0x1f, RZ ;  /* 0x0000001f08020819 */ /* 0x000fe400000006ff */
[----:B------:R-:W-:Y:S01]  /*3a90*/  SHF.L.U32 R0, R11, 0x1f, RZ ;  /* 0x0000001f0b007819 */ /* 0x000fe200000006ff */
[----:B------:R-:W-:Y:S01]  /*3aa0*/  @!PT LDS RZ, [RZ] ;  /* 0x00000000fffff984 */ /* 0x000fe20000000800 */
[----:B------:R-:W-:Y:S01]  /*3ab0*/  @!PT LDS RZ, [RZ] ;  /* 0x00000000fffff984 */ /* 0x000fe20000000800 */
[----:B------:R-:W-:Y:S01]  /*3ac0*/  @!PT LDS RZ, [RZ] ;  /* 0x00000000fffff984 */ /* 0x000fe20000000800 */
[----:B------:R-:W-:Y:S01]  /*3ad0*/  @!PT LDS RZ, [RZ] ;  /* 0x00000000fffff984 */ /* 0x000fe20000000800 */
[----:B------:R2:W-:Y:S06]  /*3ae0*/  MEMBAR.ALL.CTA ;  /* 0x0000000000007992 */ /* 0x0005ec0000008000 */
[----:B--2---:R-:W2:Y:S02]  /*3af0*/  FENCE.VIEW.ASYNC.S ;  /* 0x00000000000073c6 */ /* 0x004ea40000000000 */
[----:B--2---:R2:W-:Y:S01]  /*3b00*/  SYNCS.ARRIVE.TRANS64.RED.A1T0 RZ, [R3+URZ], RZ ;  /* 0x000000ff03ff79a7 */ /* 0x0045e200081004ff */
[----:B------:R2:W3:Y:S01]  /*3b10*/  @P0 SYNCS.PHASECHK.TRANS64.TRYWAIT P2, [UR4], R2 ;  /* 0x00000002ff0005a7 */ /* 0x0004e20008041104 */
[----:B------:R-:W-:Y:S01]  /*3b20*/  ULEA.HI UR4, UR22, UR22, URZ, 0x1 ;  /* 0x0000001616047291 */ /* 0x000fe2000f8f08ff */
[----:B-1----:R-:W-:-:S03]  /*3b30*/  LOP3.LUT P1, RZ, R6, 0x1, RZ, 0xc0, !PT ;  /* 0x0000000106ff7812 */ /* 0x002fc6000782c0ff */
[----:B------:R-:W-:Y:S02]  /*3b40*/  USHF.L.U32 UR18, UR4, 0x7, URZ ;  /* 0x0000000704127899 */ /* 0x000fe400080006ff */
[----:B------:R-:W-:Y:S02]  /*3b50*/  ULOP3.LUT UR4, UR4, 0xffe, URZ, 0xc0, !UPT ;  /* 0x00000ffe04047892 */ /* 0x000fe4000f8ec0ff */
[----:B------:R-:W-:Y:S02]  /*3b60*/  ULOP3.LUT UR18, UR18, 0xffffff00, URZ, 0xc0, !UPT ;  /* 0xffffff0012127892 */ /* 0x000fe4000f8ec0ff */
[----:B------:R-:W-:Y:S02]  /*3b70*/  UIADD3 UR4, UPT, UPT, -UR4, UR22, URZ ;  /* 0x0000001604047290 */ /* 0x000fe4000fffe1ff */
[----:B------:R-:W-:Y:S01]  /*3b80*/  UIADD3 UR18, UPT, UPT, UR30, UR18, URZ ;  /* 0x000000121e127290 */ /* 0x000fe2000fffe0ff */
[----:B------:R-:W1:Y:S03]  /*3b90*/  SYNCS.PHASECHK.TRANS64.TRYWAIT P0, [UR23+0x130], R0 ;  /* 0x00013000ff0075a7 */ /* 0x000e660008001117 */
[----:B------:R-:W-:Y:S01]  /*3ba0*/  ULEA UR18, UR4, UR18, 0x14 ;  /* 0x0000001204127291 */ /* 0x000fe2000f8ea0ff */
[----:B-123--:R-:W-:Y:S11]  /*3bb0*/  @!P0 BRA `(.L_x_68) ;  /* 0x0000006400d48947 */ /* 0x00eff60003800000 */
.L_x_168:
[----:B------:R-:W-:Y:S01]  /*3bc0*/  IADD3 R10, PT, PT, R10, 0x1, RZ ;  /* 0x000000010a0a7810 */ /* 0x000fe20007ffe0ff */
[----:B------:R-:W-:Y:S06]  /*3bd0*/  BRA.U !UP4, `(.L_x_69) ;  /* 0x000000010c987547 */ /* 0x000fec000b800000 */
[----:B------:R-:W-:Y:S01]  /*3be0*/  UPLOP3.LUT UP2, UPT, UPT, UPT, UPT, 0x40, 0x4 ;  /* 0x000000000004789c */ /* 0x000fe20003f4e870 */
[----:B------:R-:W-:Y:S01]  /*3bf0*/  UMOV UR16, UR29 ;  /* 0x0000001d00107c82 */ /* 0x000fe20008000000 */
[----:B------:R-:W-:Y:S01]  /*3c00*/  UMOV UR15, UR28 ;  /* 0x0000001c000f7c82 */ /* 0x000fe20008000000 */
[----:B------:R-:W-:-:S08]  /*3c10*/  UMOV UR6, UR14 ;  /* 0x0000000e00067c82 */ /* 0x000fd00008000000 */
.L_x_72:
[----:B------:R-:W-:Y:S02]  /*3c20*/  UIADD3 UR16, UPT, UPT, UR16, 0x1, URZ ;  /* 0x0000000110107890 */ /* 0x000fe4000fffe0ff */
[----:B--2---:R-:W-:Y:S02]  /*3c30*/  ULEA UR5, UR6, UR17, 0x3 ;  /* 0x0000001106057291 */ /* 0x004fe4000f8e18ff */
[----:B------:R-:W-:Y:S01]  /*3c40*/  UISETP.NE.AND UP3, UPT, UR16, URZ, UPT ;  /* 0x000000ff1000728c */ /* 0x000fe2000bf65270 */
[----:B---3--:R-:W-:Y:S10]  /*3c50*/  @P2 BRA `(.L_x_70) ;  /* 0x00000000000c2947 */ /* 0x008ff40003800000 */
[----:B-1----:R-:W-:Y:S04]  /*3c60*/  SHF.L.U32 R3, R8, 0x1f, RZ ;  /* 0x0000001f08037819 */ /* 0x002fe800000006ff */
[----:B------:R-:W1:Y:S02]  /*3c70*/  SYNCS.PHASECHK.TRANS64.TRYWAIT P0, [UR5], R3 ;  /* 0x00000003ff0075a7 */ /* 0x000e640008001105 */
[----:B-1----:R-:W-:Y:S05]  /*3c80*/  @!P0 BRA `(.L_x_71) ;  /* 0x0000006400b88947 */ /* 0x002fea0003800000 */
.L_x_70:
[----:B------:R-:W-:Y:S01]  /*3c90*/  UISETP.NE.AND UP0, UPT, UR15, 0x1, UPT ;  /* 0x000000010f00788c */ /* 0x000fe2000bf05270 */
[----:B------:R-:W-:Y:S01]  /*3ca0*/  PLOP3.LUT P2, PT, PT, PT, PT, 0x80, 0x8 ;  /* 0x000000000008781c */ /* 0x000fe20003f4f070 */
[----:B------:R-:W-:Y:S02]  /*3cb0*/  UIADD3 UR4, UPT, UPT, UR6, 0x1, URZ ;  /* 0x0000000106047890 */ /* 0x000fe4000fffe0ff */
[----:B------:R-:W-:Y:S02]  /*3cc0*/  ULEA UR12, UR6, UR21, 0xa ;  /* 0x00000015060c7291 */ /* 0x000fe4000f8e50ff */
[----:B------:R-:W-:Y:S01]  /*3cd0*/  UISETP.NE.AND UP1, UPT, UR4, 0xa, UPT ;  /* 0x0000000a0400788c */ /* 0x000fe2000bf25270 */
[----:B------:R-:W-:Y:S01]  /*3ce0*/  PLOP3.LUT P0, PT, PT, PT, UP0, 0x80, 0x8 ;  /* 0x000000000008781c */ /* 0x000fe20003f0f008 */
[----:B------:R-:W-:Y:S02]  /*3cf0*/  UIADD3 UR10, UPT, UPT, UR12, 0x2, URZ ;  /* 0x000000020c0a7890 */ /* 0x000fe4000fffe0ff */
[----:B------:R-:W-:Y:S02]  /*3d00*/  USEL UR7, URZ, 0x1, UP1 ;  /* 0x00000001ff077887 */ /* 0x000fe40008800000 */
[----:B------:R-:W-:Y:S02]  /*3d10*/  USEL UR14, UR4, URZ, UP1 ;  /* 0x000000ff040e7287 */ /* 0x000fe40008800000 */
[----:B------:R-:W-:Y:S02]  /*3d20*/  UIADD3 UR15, UPT, UPT, UR15, -0x1, URZ ;  /* 0xffffffff0f0f7890 */ /* 0x000fe4000fffe0ff */
[----:B------:R-:W-:Y:S01]  /*3d30*/  @UP0 ULEA UR4, UR14, UR17, 0x3 ;  /* 0x000000110e040291 */ /* 0x000fe2000f8e18ff */
[----:B------:R-:W-:Y:S01]  /*3d40*/  LOP3.LUT R8, R8, UR7, RZ, 0x3c, !PT ;  /* 0x0000000708087c12 */ /* 0x000fe2000f8e3cff */
[----:B------:R-:W-:Y:S01]  /*3d50*/  UIADD3 UR7, UPT, UPT, UR5, 0x50, URZ ;  /* 0x0000005005077890 */ /* 0x000fe2000fffe0ff */
[----:B------:R-:W-:Y:S02]  /*3d60*/  UMOV UR13, 0x80004020 ;  /* 0x80004020000d7882 */ /* 0x000fe40000000000 */
[----:B-1----:R-:W-:Y:S01]  /*3d70*/  @P0 SHF.L.U32 R0, R8, 0x1f, RZ ;  /* 0x0000001f08000819 */ /* 0x002fe200000006ff */
[----:B------:R-:W-:Y:S01]  /*3d80*/  UMOV UR5, 0x80004020 ;  /* 0x8000402000057882 */ /* 0x000fe20000000000 */
[----:B------:R-:W-:Y:S01]  /*3d90*/  UMOV UR11, 0x80004020 ;  /* 0x80004020000b7882 */ /* 0x000fe20000000000 */
[----:B------:R-:W-:Y:S01]  /*3da0*/  UMOV UR9, 0x80004020 ;  /* 0x8000402000097882 */ /* 0x000fe20000000000 */
[----:B------:R2:W3:Y:S01]  /*3db0*/  @P0 SYNCS.PHASECHK.TRANS64.TRYWAIT P2, [UR4], R0 ;  /* 0x00000000ff0005a7 */ /* 0x0004e20008041104 */
[----:B------:R-:W-:Y:S03]  /*3dc0*/  ULEA UR4, UR6, UR20, 0x8 ;  /* 0x0000001406047291 */ /* 0x000fe6000f8e40ff */
[----:B------:R-:W-:Y:S01]  /*3dd0*/  UMOV UR6, UR14 ;  /* 0x0000000e00067c82 */ /* 0x000fe20008000000 */
[----:B------:R-:W-:Y:S05]  /*3de0*/  UIADD3 UR8, UPT, UPT, UR4, 0x2, URZ ;  /* 0x0000000204087890 */ /* 0x000fea000fffe0ff */
[----:B------:R2:W-:Y:S01]  /*3df0*/  UTCQMMA gdesc[UR4], gdesc[UR12], tmem[UR18], tmem[UR26], idesc[UR27], UP2 ;  /* 0x00ff1a0c040075ea */ /* 0x0005e20009000312 */
[----:B------:R-:W-:Y:S03]  /*3e00*/  UPLOP3.LUT UP2, UPT, UPT, UPT, UPT, 0x80, 0x8 ;  /* 0x000000000008789c */ /* 0x000fe60003f4f070 */
[----:B------:R2:W-:Y:S01]  /*3e10*/  UTCQMMA gdesc[UR8], gdesc[UR10], tmem[UR18], tmem[UR24], idesc[UR25], UPT ;  /* 0x00ff180a080075ea */ /* 0x0005e2000b800312 */
[----:B------:R2:W-:Y:S01]  /*3e20*/  UTCBAR.MULTICAST [UR7], URZ, UR19 ;  /* 0x000000ff070073e9 */ /* 0x0005e20008000813 */
[----:B------:R-:W-:Y:S06]  /*3e30*/  BRA.U UP3, `(.L_x_72) ;  /* 0xfffffffd03787547 */ /* 0x000fec000b83ffff */
.L_x_69:
[----:B--2---:R-:W-:Y:S01]  /*3e40*/  UIADD3 UR4, UPT, UPT, UR22, 0x1, URZ ;  /* 0x0000000116047890 */ /* 0x004fe2000fffe0ff */
[C---:B------:R-:W-:Y:S01]  /*3e50*/  ISETP.NE.AND P0, PT, R10.reuse, 0x2, PT ;  /* 0x000000020a00780c */ /* 0x040fe20003f05270 */
[----:B------:R-:W-:Y:S02]  /*3e60*/  UIADD3 UR5, UPT, UPT, UR23, 0x110, URZ ;  /* 0x0000011017057890 */ /* 0x000fe4000fffe0ff */
[----:B------:R-:W-:Y:S01]  /*3e70*/  UISETP.NE.AND UP0, UPT, UR4, 0x4, UPT ;  /* 0x000000040400788c */ /* 0x000fe2000bf05270 */
[----:B-1----:R-:W-:Y:S02]  /*3e80*/  SEL R0, RZ, 0x1, P0 ;  /* 0x00000001ff007807 */ /* 0x002fe40000000000 */
[----:B------:R-:W-:Y:S01]  /*3e90*/  SEL R10, R10, RZ, P0 ;  /* 0x000000ff0a0a7207 */ /* 0x000fe20000000000 */
[----:B------:R-:W-:Y:S01]  /*3ea0*/  USEL UR6, URZ, 0x1, UP0 ;  /* 0x00000001ff067887 */ /* 0x000fe20008000000 */
[----:B------:R-:W-:Y:S01]  /*3eb0*/  LOP3.LUT R9, R9, R0, RZ, 0x3c, !PT ;  /* 0x0000000009097212 */ /* 0x000fe200078e3cff */
[----:B------:R-:W-:Y:S01]  /*3ec0*/  USEL UR22, UR4, URZ, UP0 ;  /* 0x000000ff04167287 */ /* 0x000fe20008000000 */
[----:B------:R1:W-:Y:S03]  /*3ed0*/  UTCBAR [UR5], URZ ;  /* 0x000000ff050073e9 */ /* 0x0003e600080000ff */
[----:B------:R-:W-:Y:S01]  /*3ee0*/  LOP3.LUT R11, R11, UR6, RZ, 0x3c, !PT ;  /* 0x000000060b0b7c12 */ /* 0x000fe2000f8e3cff */
[----:B------:R-:W-:Y:S07]  /*3ef0*/  @P1 BRA `(.L_x_73) ;  /* 0xfffffff800b01947 */ /* 0x000fee000383ffff */
[----:B------:R-:W2:Y:S01]  /*3f00*/  S2UR UR8, SR_CgaCtaId ;  /* 0x00000000000879c3 */ /* 0x000ea20000008800 */
[----:B------:R-:W-:Y:S01]  /*3f10*/  ELECT P0, URZ, PT ;  /* 0x0000000000ff782f */ /* 0x000fe20003800000 */
[----:B------:R-:W-:Y:S01]  /*3f20*/  IMAD.MOV.U32 R0, RZ, RZ, 0x1 ;  /* 0x00000001ff007424 */ /* 0x000fe200078e00ff */
[----:B------:R-:W-:Y:S01]  /*3f30*/  UIADD3 UR17, UPT, UPT, UR17, 0x130, URZ ;  /* 0x0000013011117890 */ /* 0x000fe2000fffe0ff */
[----:B------:R-:W-:Y:S01]  /*3f40*/  SHF.L.U32 R3, R11, 0x1f, RZ ;  /* 0x0000001f0b037819 */ /* 0x000fe200000006ff */
[----:B------:R-:W-:-:S03]  /*3f50*/  UMOV UR4, 0x40 ;  /* 0x0000004000047882 */ /* 0x000fc60000000000 */
[----:B------:R-:W-:Y:S01]  /*3f60*/  UVIRTCOUNT.DEALLOC.SMPOOL 0x80 ;  /* 0x000000800000784c */ /* 0x000fe20000000000 */
[----:B--2---:R-:W-:Y:S02]  /*3f70*/  ULEA UR8, UR8, UR4, 0x18 ;  /* 0x0000000408087291 */ /* 0x004fe4000f8ec0ff */
[----:B------:R-:W-:-:S07]  /*3f80*/  ULEA UR4, UR22, UR17, 0x3 ;  /* 0x0000001116047291 */ /* 0x000fce000f8e18ff */
[----:B------:R2:W-:Y:S02]  /*3f90*/  @P0 STS.U8 [UR8+0x1c], R0 ;  /* 0x00001c00ff000988 */ /* 0x0005e40008000008 */
[----:B------:R-:W4:Y:S02]  /*3fa0*/  SYNCS.PHASECHK.TRANS64.TRYWAIT P0, [UR4], R3 ;  /* 0x00000003ff0075a7 */ /* 0x000f240008001104 */
[----:B--2-4-:R-:W-:Y:S05]  /*3fb0*/  @!P0 BRA `(.L_x_74) ;  /* 0x0000006400048947 */ /* 0x014fea0003800000 */
.L_x_171:
[----:B------:R-:W-:-:S04]  /*3fc0*/  UIADD3 UR4, UPT, UPT, UR22, 0x1, URZ ;  /* 0x0000000116047890 */ /* 0x000fc8000fffe0ff */
[----:B------:R-:W-:-:S04]  /*3fd0*/  UISETP.NE.AND UP0, UPT, UR4, 0x4, UPT ;  /* 0x000000040400788c */ /* 0x000fc8000bf05270 */
[----:B------:R-:W-:Y:S02]  /*3fe0*/  USEL UR6, URZ, 0x1, UP0 ;  /* 0x00000001ff067887 */ /* 0x000fe40008000000 */
[----:B------:R-:W-:-:S04]  /*3ff0*/  USEL UR4, UR4, URZ, UP0 ;  /* 0x000000ff04047287 */ /* 0x000fc80008000000 */
[----:B-1----:R-:W-:Y:S01]  /*4000*/  ULEA UR5, UR4, UR17, 0x3 ;  /* 0x0000001104057291 */ /* 0x002fe2000f8e18ff */
[----:B------:R-:W-:-:S04]  /*4010*/  LOP3.LUT R2, R11, UR6, RZ, 0x3c, !PT ;  /* 0x000000060b027c12 */ /* 0x000fc8000f8e3cff */
[----:B--2---:R-:W-:-:S04]  /*4020*/  SHF.L.U32 R3, R2, 0x1f, RZ ;  /* 0x0000001f02037819 */ /* 0x004fc800000006ff */
[----:B------:R-:W1:Y:S02]  /*4030*/  SYNCS.PHASECHK.TRANS64.TRYWAIT P0, [UR5], R3 ;  /* 0x00000003ff0075a7 */ /* 0x000e640008001105 */
[----:B-1----:R-:W-:Y:S05]  /*4040*/  @!P0 BRA `(.L_x_75) ;  /* 0x0000006000f88947 */ /* 0x002fea0003800000 */
.L_x_173:
        /* <DEDUP_REMOVED lines=9> */
.L_x_175:
[----:B------:R-:W-:-:S04]  /*40e0*/  UIADD3 UR4, UPT, UPT, UR4, 0x1, URZ ;  /* 0x0000000104047890 */ /* 0x000fc8000fffe0ff */
[----:B------:R-:W-:-:S04]  /*40f0*/  UISETP.NE.AND UP0, UPT, UR4, 0x4, UPT ;  /* 0x000000040400788c */ /* 0x000fc8000bf05270 */
[----:B------:R-:W-:Y:S02]  /*4100*/  USEL UR5, URZ, 0x1, UP0 ;  /* 0x00000001ff057887 */ /* 0x000fe40008000000 */
[----:B------:R-:W-:-:S04]  /*4110*/  USEL UR4, UR4, URZ, UP0 ;  /* 0x000000ff04047287 */ /* 0x000fc80008000000 */
[----:B------:R-:W-:Y:S01]  /*4120*/  ULEA UR4, UR4, UR17, 0x3 ;  /* 0x0000001104047291 */ /* 0x000fe2000f8e18ff */
[----:B-1----:R-:W-:-:S04]  /*4130*/  LOP3.LUT R3, R2, UR5, RZ, 0x3c, !PT ;  /* 0x0000000502037c12 */ /* 0x002fc8000f8e3cff */
[----:B------:R-:W-:-:S04]  /*4140*/  SHF.L.U32 R3, R3, 0x1f, RZ ;  /* 0x0000001f03037819 */ /* 0x000fc800000006ff */
[----:B------:R-:W1:Y:S02]  /*4150*/  SYNCS.PHASECHK.TRANS64.TRYWAIT P0, [UR4], R3 ;  /* 0x00000003ff0075a7 */ /* 0x000e640008001104 */
[----:B-1----:R-:W-:Y:S05]  /*4160*/  @!P0 BRA `(.L_x_77) ;  /* 0x0000006000e08947 */ /* 0x002fea0003800000 */
.L_x_177:
[----:B------:R-:W-:Y:S01]  /*4170*/  NOP ;  /* 0x0000000000007918 */ /* 0x000fe20000000000 */
[----:B-1----:R-:W1:Y:S01]  /*4180*/  LDS R0, [UR8+0x14] ;  /* 0x00001408ff007984 */ /* 0x002e620008000800 */
[----:B------:R-:W-:Y:S01]  /*4190*/  ULOP3.LUT UR4, UR30, 0xffff, URZ, 0xc0, !UPT ;  /* 0x0000ffff1e047892 */ /* 0x000fe2000f8ec0ff */
[----:B------:R-:W-:Y:S01]  /*41a0*/  UMOV UR5, 0xffff ;  /* 0x0000ffff00057882 */ /* 0x000fe20000000000 */
[----:B------:R-:W-:Y:S02]  /*41b0*/  UMOV UR6, 0x1 ;  /* 0x0000000100067882 */ /* 0x000fe40000000000 */
[----:B------:R-:W-:-:S04]  /*41c0*/  USHF.R.U32.HI UR4, URZ, 0x5, UR4 ;  /* 0x00000005ff047899 */ /* 0x000fc80008011604 */
[----:B------:R-:W-:Y:S02]  /*41d0*/  USHF.L.U32 UR5, UR5, UR4, URZ ;  /* 0x0000000405057299 */ /* 0x000fe400080006ff */
[----:B------:R-:W-:-:S04]  /*41e0*/  USHF.L.U32 UR4, UR6, UR4, URZ ;  /* 0x0000000406047299 */ /* 0x000fc800080006ff */
[----:B-1----:R-:W-:-:S04]  /*41f0*/  LOP3.LUT R0, R0, UR5, RZ, 0xc0, !PT ;  /* 0x0000000500007c12 */ /* 0x002fc8000f8ec0ff */
[----:B------:R-:W-:-:S13]  /*4200*/  ISETP.NE.AND P0, PT, R0, UR5, PT ;  /* 0x0000000500007c0c */ /* 0x000fda000bf05270 */
[----:B------:R-:W-:Y:S05]  /*4210*/  @P0 BRA `(.L_x_78) ;  /* 0x0000000000580947 */ /* 0x000fea0003800000 */
[----:B------:R-:W1:Y:S02]  /*4220*/  LDS R0, [UR8+0x18] ;  /* 0x00001808ff007984 */ /* 0x000e640008000800 */
[----:B-1----:R-:W-:-:S04]  /*4230*/  LOP3.LUT R0, R0, UR4, RZ, 0xc0, !PT ;  /* 0x0000000400007c12 */ /* 0x002fc8000f8ec0ff */
[----:B------:R-:W-:-:S13]  /*4240*/  ISETP.NE.AND P0, PT, R0, UR4, PT ;  /* 0x0000000400007c0c */ /* 0x000fda000bf05270 */
[----:B------:R-:W-:Y:S05]  /*4250*/  @P0 BRA `(.L_x_79) ;  /* 0x00000000003c0947 */ /* 0x000fea0003800000 */
[----:B------:R-:W1:Y:S01]  /*4260*/  S2R R2, SR_LANEID ;  /* 0x0000000000027919 */ /* 0x000e620000000000 */
[----:B------:R-:W-:Y:S01]  /*4270*/  ULOP3.LUT UR5, URZ, UR5, URZ, 0x33, !UPT ;  /* 0x00000005ff057292 */ /* 0x000fe2000f8e33ff */
[----:B------:R-:W-:Y:S01]  /*4280*/  LOP3.LUT R4, RZ, UR4, RZ, 0x33, !PT ;  /* 0x00000004ff047c12 */ /* 0x000fe2000f8e33ff */
[----:B------:R-:W-:Y:S02]  /*4290*/  VOTEU.ANY UR4, UPT, PT ;  /* 0x0000000000047886 */ /* 0x000fe400038e0100 */
[----:B------:R-:W-:Y:S01]  /*42a0*/  UFLO.U32 UR4, UR4 ;  /* 0x00000004000472bd */ /* 0x000fe200080e0000 */
[----:B------:R-:W2:Y:S01]  /*42b0*/  REDUX UR6, R4 ;  /* 0x00000000040673c4 */ /* 0x000ea20000000000 */
[----:B------:R-:W-:-:S06]  /*42c0*/  IMAD.U32 R0, RZ, RZ, UR5 ;  /* 0x00000005ff007e24 */ /* 0x000fcc000f8e00ff */
[----:B------:R4:W-:Y:S01]  /*42d0*/  UTCATOMSWS.AND URZ, UR5 ;  /* 0x0000000500ff79e3 */ /* 0x0009e20008000000 */
[----:B------:R-:W3:Y:S01]  /*42e0*/  REDUX UR7, R0 ;  /* 0x00000000000773c4 */ /* 0x000ee20000000000 */
[----:B-1----:R-:W-:Y:S01]  /*42f0*/  ISETP.EQ.U32.AND P0, PT, R2, UR4, PT ;  /* 0x0000000402007c0c */ /* 0x002fe2000bf02070 */
[----:B--2---:R-:W-:Y:S01]  /*4300*/  IMAD.U32 R2, RZ, RZ, UR6 ;  /* 0x00000006ff027e24 */ /* 0x004fe2000f8e00ff */
[----:B---3--:R-:W-:-:S11]  /*4310*/  MOV R3, UR7 ;  /* 0x0000000700037c02 */ /* 0x008fd60008000f00 */
[----:B------:R4:W-:Y:S04]  /*4320*/  @P0 ATOMS.AND RZ, [UR8+0x14], R3 ;  /* 0x00001403ffff098c */ /* 0x0009e8000a800008 */
[----:B------:R4:W-:Y:S01]  /*4330*/  @P0 ATOMS.AND RZ, [UR8+0x18], R2 ;  /* 0x00001802ffff098c */ /* 0x0009e2000a800008 */
[----:B------:R-:W-:Y:S05]  /*4340*/  BRA `(.L_x_80) ;  /* 0x0000000000147947 */ /* 0x000fea0003800000 */
.L_x_79:
[----:B------:R-:W-:Y:S02]  /*4350*/  MOV R2, 0x4370 ;  /* 0x0000437000027802 */ /* 0x000fe40000000f00 */
[----:B---3-5:R-:W-:Y:S05]  /*4360*/  CALL.REL.NOINC `($__internal_0_$__cuda_sm10x_tcgen05_guardrail_trap_col_being_dealloced_not_returned_by_alloc) ;  /* 0x0000006400c47944 */ /* 0x028fea0003c00000 */
[----:B------:R-:W-:Y:S05]  /*4370*/  BRA `(.L_x_80) ;  /* 0x0000000000087947 */ /* 0x000fea0003800000 */
.L_x_78:
[----:B------:R-:W-:Y:S02]  /*4380*/  MOV R2, 0x43a0 ;  /* 0x000043a000027802 */ /* 0x000fe40000000f00 */
[----:B---3-5:R-:W-:Y:S05]  /*4390*/  CALL.REL.NOINC `($__internal_2_$__cuda_sm10x_tcgen05_guardrail_trap_unallocated_columns_being_dealloced) ;  /* 0x0000006400d07944 */ /* 0x028fea0003c00000 */
.L_x_80:
[----:B------:R-:W-:Y:S01]  /*43a0*/  NOP ;  /* 0x0000000000007918 */ /* 0x000fe20000000000 */
[----:B----4-:R-:W-:Y:S05]  /*43b0*/  EXIT ;  /* 0x000000000000794d */ /* 0x010fea0003800000 */
.L_x_62:
[----:B------:R-:W-:-:S09]  /*43c0*/  UISETP.NE.OR UP0, UPT, UR17, 0x3, !UP3 ;  /* 0x000000031100788c */ /* 0x000fd2000df05670 */
[----:B------:R-:W-:Y:S05]  /*43d0*/  BRA.U UP0, `(.L_x_81) ;  /* 0x0000001100587547 */ /* 0x000fea000b800000 */
[----:B------:R-:W2:Y:S01]  /*43e0*/  S2UR UR10, SR_CgaCtaId ;  /* 0x00000000000a79c3 */ /* 0x000ea20000008800 */
[----:B------:R-:W3:Y:S01]  /*43f0*/  LDCU UR31, c[0x0][0x370] ;  /* 0x00006e00ff1f77ac */ /* 0x000ee20008000800 */
[----:B------:R-:W-:Y:S02]  /*4400*/  HFMA2 R13, -RZ, RZ, 0, 0 ;  /* 0x00000000ff0d7431 */ /* 0x000fe400000001ff */
[----:B------:R-:W-:Y:S01]  /*4410*/  IMAD.MOV.U32 R15, RZ, RZ, 0x1 ;  /* 0x00000001ff0f7424 */ /* 0x000fe200078e00ff */
[----:B------:R-:W-:Y:S01]  /*4420*/  MOV R7, 0x1000 ;  /* 0x0000100000077802 */ /* 0x000fe20000000f00 */
[----:B------:R-:W3:Y:S01]  /*4430*/  LDCU.128 UR44, c[0x0][0xb10] ;  /* 0x00016200ff2c77ac */ /* 0x000ee20008000c00 */
[----:B------:R-:W-:Y:S01]  /*4440*/  IMAD.MOV.U32 R14, RZ, RZ, RZ ;  /* 0x000000ffff0e7224 */ /* 0x000fe200078e00ff */
[----:B------:R-:W4:Y:S01]  /*4450*/  LDC.64 R16, c[0x0][0x348] ;  /* 0x0000d200ff107b82 */ /* 0x000f220000000a00 */
[----:B------:R-:W1:Y:S01]  /*4460*/  LDCU UR30, c[0x0][0x374] ;  /* 0x00006e80ff1e77ac */ /* 0x000e620008000800 */
[----:B------:R-:W2:Y:S06]  /*4470*/  LDCU UR15, c[0x0][0xb0c] ;  /* 0x00016180ff0f77ac */ /* 0x000eac0008000800 */
[----:B------:R-:W4:Y:S01]  /*4480*/  LDC.64 R2, c[0x0][0x888] ;  /* 0x00022200ff027b82 */ /* 0x000f220000000a00 */
[----:B------:R-:W4:Y:S01]  /*4490*/  LDCU UR49, c[0x0][0xb20] ;  /* 0x00016400ff3177ac */ /* 0x000f220008000800 */
[----:B------:R-:W4:Y:S06]  /*44a0*/  LDCU UR4, c[0x0][0xb30] ;  /* 0x00016600ff0477ac */ /* 0x000f2c0008000800 */
[----:B------:R-:W4:Y:S01]  /*44b0*/  LDC.64 R4, c[0x0][0x890] ;  /* 0x00022400ff047b82 */ /* 0x000f220000000a00 */
[----:B------:R-:W-:Y:S01]  /*44c0*/  UMOV UR21, 0x400 ;  /* 0x0000040000157882 */ /* 0x000fe20000000000 */
[----:B---3--:R-:W-:-:S02]  /*44d0*/  UIMAD.WIDE.U32 UR6, UR31, UR44, URZ ;  /* 0x0000002c1f0672a5 */ /* 0x008fc4000f8e00ff */
[----:B-1----:R-:W-:Y:S02]  /*44e0*/  UIMAD.WIDE.U32 UR8, UR30, UR47, URZ ;  /* 0x0000002f1e0872a5 */ /* 0x002fe4000f8e00ff */
[----:B--2---:R-:W-:Y:S02]  /*44f0*/  ULEA UR21, UR10, UR21, 0x18 ;  /* 0x000000150a157291 */ /* 0x004fe4000f8ec0ff */
[----:B------:R-:W-:Y:S02]  /*4500*/  UPLOP3.LUT UP3, UPT, UPT, UPT, UPT, 0x40, 0x4 ;  /* 0x000000000004789c */ /* 0x000fe40003f6e870 */
[----:B------:R-:W-:Y:S02]  /*4510*/  UIADD3 UR37, UPT, UPT, UR21, 0xb8, URZ ;  /* 0x000000b815257890 */ /* 0x000fe4000fffe0ff */
[----:B------:R-:W-:Y:S02]  /*4520*/  UIADD3 UR33, UPT, UPT, UR21, 0xa0, URZ ;  /* 0x000000a015217890 */ /* 0x000fe4000fffe0ff */
[----:B------:R-:W-:-:S02]  /*4530*/  UIADD3 UR25, UPT, UPT, UR21, 0xa8, URZ ;  /* 0x000000a815197890 */ /* 0x000fc4000fffe0ff */
[----:B------:R-:W-:Y:S01]  /*4540*/  UIADD3 UR17, UPT, UPT, UR21, 0xb0, URZ ;  /* 0x000000b015117890 */ /* 0x000fe2000fffe0ff */
[----:B------:R-:W-:Y:S01]  /*4550*/  UMOV UR6, UR7 ;  /* 0x0000000700067c82 */ /* 0x000fe20008000000 */
[----:B------:R-:W-:Y:S01]  /*4560*/  UMOV UR41, UR9 ;  /* 0x0000000900297c82 */ /* 0x000fe20008000000 */
[----:B------:R-:W-:Y:S02]  /*4570*/  UISETP.GE.AND UP0, UPT, UR42, 0x1, UPT ;  /* 0x000000012a00788c */ /* 0x000fe4000bf06270 */
[----:B------:R-:W-:Y:S01]  /*4580*/  UISETP.NE.AND UP4, UPT, UR42, 0x1, UPT ;  /* 0x000000012a00788c */ /* 0x000fe2000bf85270 */
[----:B------:R-:W1:Y:S01]  /*4590*/  LDCU.64 UR22, c[0x0][0xb28] ;  /* 0x00016500ff1677ac */ /* 0x000e620008000a00 */
[----:B------:R-:W-:Y:S02]  /*45a0*/  UISETP.NE.AND UP6, UPT, UR15, 0x1, UPT ;  /* 0x000000010f00788c */ /* 0x000fe4000bfc5270 */
[----:B------:R-:W-:Y:S02]  /*45b0*/  UISETP.NE.AND UP5, UPT, UR46, 0x1, UPT ;  /* 0x000000012e00788c */ /* 0x000fe4000bfa5270 */
[----:B------:R-:W-:-:S02]  /*45c0*/  UPRMT UR37, UR10, 0x654, UR37 ;  /* 0x000006540a257896 */ /* 0x000fc40008000025 */
[----:B------:R-:W-:Y:S02]  /*45d0*/  USHF.R.U32.HI UR43, URZ, UR45, UR6 ;  /* 0x0000002dff2b7299 */ /* 0x000fe40008011606 */
[----:B------:R-:W-:Y:S02]  /*45e0*/  UPRMT UR40, UR10, 0x654, UR33 ;  /* 0x000006540a287896 */ /* 0x000fe40008000021 */
[----:B------:R-:W-:Y:S02]  /*45f0*/  UPRMT UR39, UR10, 0x654, UR25 ;  /* 0x000006540a277896 */ /* 0x000fe40008000019 */
[----:B------:R-:W-:Y:S02]  /*4600*/  UPRMT UR38, UR10, 0x654, UR17 ;  /* 0x000006540a267896 */ /* 0x000fe40008000011 */
[----:B----4-:R-:W-:Y:S02]  /*4610*/  USHF.R.U32.HI UR41, URZ, UR49, UR41 ;  /* 0x00000031ff297299 */ /* 0x010fe40008011629 */
[----:B------:R-:W-:-:S11]  /*4620*/  UISETP.NE.AND UP2, UPT, UR4, 0x1, UPT ;  /* 0x000000010400788c */ /* 0x000fd6000bf45270 */
.L_x_92:
[C---:B------:R-:W-:Y:S02]  /*4630*/  LEA R12, R14.reuse, UR21, 0x3 ;  /* 0x000000150e0c7c11 */ /* 0x040fe4000f8e18ff */
[----:B------:R-:W-:Y:S02]  /*4640*/  SHF.L.U32 R9, R13, 0x1f, RZ ;  /* 0x0000001f0d097819 */ /* 0x000fe400000006ff */
[----:B------:R-:W-:Y:S02]  /*4650*/  LEA R10, R14, UR21, 0x4 ;  /* 0x000000150e0a7c11 */ /* 0x000fe4000f8e20ff */
[----:B--2---:R-:W2:Y:S02]  /*4660*/  SYNCS.PHASECHK.TRANS64.TRYWAIT P0, [R12+URZ+0xf0], R9 ;  /* 0x0000f0090c0075a7 */ /* 0x004ea400080011ff */
[----:B--2---:R-:W-:Y:S05]  /*4670*/  @!P0 BRA `(.L_x_82) ;  /* 0x0000005c00b48947 */ /* 0x004fea0003800000 */
.L_x_178:
[----:B--2---:R-:W2:Y:S01]  /*4680*/  LDS.128 R8, [R10+0x180] ;  /* 0x000180000a087984 */ /* 0x004ea20000000c00 */
[----:B------:R-:W-:Y:S01]  /*4690*/  UISETP.GE.AND UP0, UPT, UR42, 0x1, UPT ;  /* 0x000000012a00788c */ /* 0x000fe2000bf06270 */
[----:B------:R-:W-:Y:S01]  /*46a0*/  @!PT LDS RZ, [RZ] ;  /* 0x00000000fffff984 */ /* 0x000fe20000000800 */
[----:B------:R-:W-:Y:S01]  /*46b0*/  @!PT LDS RZ, [RZ] ;  /* 0x00000000fffff984 */ /* 0x000fe20000000800 */
[----:B------:R-:W-:Y:S01]  /*46c0*/  @!PT LDS RZ, [RZ] ;  /* 0x00000000fffff984 */ /* 0x000fe20000000800 */
[----:B------:R-:W-:Y:S01]  /*46d0*/  @!PT LDS RZ, [RZ] ;  /* 0x00000000fffff984 */ /* 0x000fe20000000800 */
[----:B------:R3:W-:Y:S06]  /*46e0*/  MEMBAR.ALL.CTA ;  /* 0x0000000000007992 */ /* 0x0007ec0000008000 */
[----:B---3--:R-:W3:Y:S01]  /*46f0*/  FENCE.VIEW.ASYNC.S ;  /* 0x00000000000073c6 */ /* 0x008ee20000000000 */
[----:B--2---:R-:W-:Y:S11]  /*4700*/  LOP3.LUT P0, RZ, R10, 0x1, RZ, 0xc0, !PT ;  /* 0x000000010aff7812 */ /* 0x004ff6000780c0ff */
[----:B------:R-:W-:Y:S02]  /*4710*/  @!UPT UIADD3 URZ, UPT, UPT, URZ, URZ, URZ ;  /* 0x000000fffffff290 */ /* 0x000fe4000fffe0ff */
[----:B---3--:R-:W-:Y:S01]  /*4720*/  VOTEU.ANY UP1, P0 ;  /* 0x0000000000ff7886 */ /* 0x008fe20000020100 */
[----:B------:R-:W-:Y:S11]  /*4730*/  PLOP3.LUT P0, PT, PT, PT, UP1, 0x80, 0x8 ;  /* 0x000000000008781c */ /* 0x000ff60003f0f018 */
[----:B------:R-:W-:Y:S02]  /*4740*/  @!UPT UIADD3 URZ, UPT, UPT, URZ, URZ, URZ ;  /* 0x000000fffffff290 */ /* 0x000fe4000fffe0ff */
[----:B------:R-:W-:Y:S02]  /*4750*/  @P0 SHF.R.U32.HI R0, RZ, 0x10, R9 ;  /* 0x00000010ff000819 */ /* 0x000fe40000011609 */
[----:B------:R-:W-:Y:S02]  /*4760*/  @P0 MOV R6, R8 ;  /* 0x0000000800060202 */ /* 0x000fe40000000f00 */
[----:B------:R-:W-:Y:S01]  /*4770*/  @P0 R2UR UR4, R0 ;  /* 0x00000000000402ca */ /* 0x000fe200000e0000 */
[----:B------:R-:W-:Y:S01]  /*4780*/  VIADD R0, R12, 0x100 ;  /* 0x000001000c007836 */ /* 0x000fe20000000000 */
[----:B------:R-:W-:Y:S02]  /*4790*/  @P0 LOP3.LUT R8, R9, 0xffff, RZ, 0xc0, !PT ;  /* 0x0000ffff09080812 */ /* 0x000fe400078ec0ff */
[----:B------:R-:W-:Y:S02]  /*47a0*/  @P0 R2UR UR6, R6 ;  /* 0x00000000060602ca */ /* 0x000fe400000e0000 */
[----:B------:R-:W-:Y:S02]  /*47b0*/  PRMT R0, RZ, 0x654, R0 ;  /* 0x00000654ff007816 */ /* 0x000fe40000000000 */
[----:B------:R-:W-:Y:S02]  /*47c0*/  @P0 R2UR UR5, R8 ;  /* 0x00000000080502ca */ /* 0x000fe400000e0000 */
[----:B------:R2:W-:Y:S03]  /*47d0*/  SYNCS.ARRIVE.TRANS64.RED.A1T0 RZ, [R0+URZ], RZ ;  /* 0x000000ff00ff79a7 */ /* 0x0005e600081004ff */
[----:B------:R-:W-:Y:S04]  /*47e0*/  @UP1 UMOV UR29, UR4 ;  /* 0x00000004001d1c82 */ /* 0x000fe80008000000 */
[----:B------:R-:W-:Y:S04]  /*47f0*/  @UP1 UMOV UR14, UR6 ;  /* 0x00000006000e1c82 */ /* 0x000fe80008000000 */
[----:B------:R-:W-:Y:S01]  /*4800*/  @UP1 UMOV UR13, UR5 ;  /* 0x00000005000d1c82 */ /* 0x000fe20008000000 */
[----:B------:R-:W-:Y:S05]  /*4810*/  BRA.U !UP0, `(.L_x_83) ;  /* 0x0000000108a47547 */ /* 0x000fea000b800000 */
[----:B------:R-:W-:Y:S02]  /*4820*/  UIMAD.WIDE.U32 UR18, UR13, UR47, URZ ;  /* 0x0000002f0d1272a5 */ /* 0x000fe4000f8e00ff */
[----:B------:R-:W-:Y:S02]  /*4830*/  UIMAD.WIDE.U32 UR26, UR14, UR44, URZ ;  /* 0x0000002c0e1a72a5 */ /* 0x000fe4000f8e00ff */
[----:B------:R-:W-:Y:S02]  /*4840*/  USEL UR4, UR30, UR41, !UP5 ;  /* 0x000000291e047287 */ /* 0x000fe4000e800000 */
[----:B------:R-:W-:Y:S02]  /*4850*/  USEL UR7, UR31, UR43, !UP6 ;  /* 0x0000002b1f077287 */ /* 0x000fe4000f000000 */
[----:B-1----:R-:W-:Y:S02]  /*4860*/  UIMAD.WIDE.U32 UR8, UR4, UR22, URZ ;  /* 0x00000016040872a5 */ /* 0x002fe4000f8e00ff */
[----:B------:R-:W-:Y:S01]  /*4870*/  UIMAD.WIDE.U32 UR10, UR7, UR22, URZ ;  /* 0x00000016070a72a5 */ /* 0x000fe2000f8e00ff */
[----:B------:R-:W-:Y:S02]  /*4880*/  UMOV UR5, UR19 ;  /* 0x0000001300057c82 */ /* 0x000fe40008000000 */
[----:B------:R-:W-:Y:S03]  /*4890*/  USHF.R.U32.HI UR6, URZ, UR49, UR5 ;  /* 0x00000031ff067299 */ /* 0x000fe60008011605 */
[----:B------:R-:W-:Y:S01]  /*48a0*/  UMOV UR5, UR27 ;  /* 0x0000001b00057c82 */ /* 0x000fe20008000000 */
[----:B------:R-:W-:Y:S02]  /*48b0*/  USEL UR6, UR13, UR6, !UP5 ;  /* 0x000000060d067287 */ /* 0x000fe4000e800000 */
[----:B------:R-:W-:Y:S03]  /*48c0*/  USHF.R.U32.HI UR12, URZ, UR45, UR5 ;  /* 0x0000002dff0c7299 */ /* 0x000fe60008011605 */
[----:B------:R-:W-:Y:S02]  /*48d0*/  UMOV UR5, UR9 ;  /* 0x0000000900057c82 */ /* 0x000fe40008000000 */
[----:B------:R-:W-:Y:S03]  /*48e0*/  @UP4 USHF.R.U32.HI UR4, URZ, UR23, UR5 ;  /* 0x00000017ff044299 */ /* 0x000fe60008011605 */
[----:B------:R-:W-:Y:S01]  /*48f0*/  UMOV UR5, UR11 ;  /* 0x0000000b00057c82 */ /* 0x000fe20008000000 */
[----:B------:R-:W-:Y:S02]  /*4900*/  UIMAD UR4, UR42, UR4, URZ ;  /* 0x000000042a0472a4 */ /* 0x000fe4000f8e02ff */
[----:B------:R-:W-:Y:S02]  /*4910*/  @UP4 USHF.R.U32.HI UR7, URZ, UR23, UR5 ;  /* 0x00000017ff074299 */ /* 0x000fe40008011605 */
[----:B------:R-:W-:Y:S02]  /*4920*/  UIMAD.WIDE.U32 UR10, UR6, UR22, URZ ;  /* 0x00000016060a72a5 */ /* 0x000fe4000f8e00ff */
[----:B------:R-:W-:Y:S02]  /*4930*/  USEL UR5, UR14, UR12, !UP6 ;  /* 0x0000000c0e057287 */ /* 0x000fe4000f000000 */
[----:B------:R-:W-:Y:S02]  /*4940*/  UIMAD UR8, UR42, UR7, URZ ;  /* 0x000000072a0872a4 */ /* 0x000fe4000f8e02ff */
[----:B------:R-:W-:Y:S03]  /*4950*/  UISETP.GE.AND UP0, UPT, UR6, UR4, UPT ;  /* 0x000000040600728c */ /* 0x000fe6000bf06270 */
[----:B------:R-:W-:Y:S01]  /*4960*/  UMOV UR4, UR11 ;  /* 0x0000000b00047c82 */ /* 0x000fe20008000000 */
[----:B------:R-:W-:Y:S02]  /*4970*/  UISETP.GE.OR UP0, UPT, UR5, UR8, UP0 ;  /* 0x000000080500728c */ /* 0x000fe40008706670 */
[----:B------:R-:W-:Y:S02]  /*4980*/  USHF.R.U32.HI UR4, URZ, UR23, UR4 ;  /* 0x00000017ff047299 */ /* 0x000fe40008011604 */
[----:B------:R-:W-:Y:S02]  /*4990*/  UIMAD.WIDE.U32 UR8, UR5, UR22, URZ ;  /* 0x00000016050872a5 */ /* 0x000fe4000f8e00ff */
[----:B------:R-:W-:Y:S04]  /*49a0*/  USEL UR10, UR6, UR4, !UP4 ;  /* 0x00000004060a7287 */ /* 0x000fe8000e000000 */
[----:B------:R-:W-:Y:S01]  /*49b0*/  UIADD3 UR11, UPT, UPT, -UR10, URZ, URZ ;  /* 0x000000ff0a0b7290 */ /* 0x000fe2000fffe1ff */
[----:B------:R-:W-:Y:S02]  /*49c0*/  @!UP0 UMOV UR4, UR9 ;  /* 0x0000000900048c82 */ /* 0x000fe40008000000 */
[----:B------:R-:W-:Y:S02]  /*49d0*/  @!UP0 USHF.R.U32.HI UR4, URZ, UR23, UR4 ;  /* 0x00000017ff048299 */ /* 0x000fe40008011604 */
[----:B------:R-:W-:Y:S02]  /*49e0*/  UIMAD UR8, UR42, UR11, UR6 ;  /* 0x0000000b2a0872a4 */ /* 0x000fe4000f8e0206 */
[----:B------:R-:W-:Y:S04]  /*49f0*/  @!UP0 USEL UR4, UR5, UR4, !UP4 ;  /* 0x0000000405048287 */ /* 0x000fe8000e000000 */
[----:B------:R-:W-:Y:S02]  /*4a00*/  @!UP0 UIMAD UR8, UR7, UR8, UR4 ;  /* 0x00000008070882a4 */ /* 0x000fe4000f8e0204 */
[----:B------:R-:W-:Y:S02]  /*4a10*/  @!UP0 UIADD3 UR9, UPT, UPT, UR10, -UR4, URZ ;  /* 0x800000040a098290 */ /* 0x000fe4000fffe0ff */
[----:B------:R-:W-:Y:S02]  /*4a20*/  UIADD3 UR4, UPT, UPT, -UR5, URZ, URZ ;  /* 0x000000ff05047290 */ /* 0x000fe4000fffe1ff */
[----:B------:R-:W-:Y:S02]  /*4a30*/  UIADD3 UR7, UPT, UPT, -UR6, URZ, URZ ;  /* 0x000000ff06077290 */ /* 0x000fe4000fffe1ff */
[----:B------:R-:W-:Y:S02]  /*4a40*/  @!UP0 UIMAD UR6, UR9, UR42, UR5 ;  /* 0x0000002a090682a4 */ /* 0x000fe4000f8e0205 */
[----:B------:R-:W-:Y:S02]  /*4a50*/  UIMAD UR14, UR15, UR4, UR14 ;  /* 0x000000040f0e72a4 */ /* 0x000fe4000f8e020e */
[----:B------:R-:W-:Y:S01]  /*4a60*/  UIMAD UR13, UR46, UR7, UR13 ;  /* 0x000000072e0d72a4 */ /* 0x000fe2000f8e020d */
[----:B------:R-:W-:Y:S02]  /*4a70*/  @!UP0 UMOV UR5, UR8 ;  /* 0x0000000800058c82 */ /* 0x000fe40008000000 */
[----:B------:R-:W-:Y:S02]  /*4a80*/  UIMAD UR14, UR5, UR15, UR14 ;  /* 0x0000000f050e72a4 */ /* 0x000fe4000f8e020e */
[----:B------:R-:W-:Y:S11]  /*4a90*/  UIMAD UR13, UR6, UR46, UR13 ;  /* 0x0000002e060d72a4 */ /* 0x000ff6000f8e020d */
[----:B------:R-:W-:Y:S01]  /*4aa0*/  @!UPT UIADD3 URZ, UPT, UPT, URZ, URZ, URZ ;  /* 0x000000fffffff290 */ /* 0x000fe2000fffe0ff */
.L_x_83:
[----:B------:R-:W3:Y:S01]  /*4ab0*/  @!UP2 LDCU.128 UR8, c[0x0][0xb10] ;  /* 0x00016200ff08a7ac */ /* 0x000ee20008000c00 */
[C---:B------:R-:W-:Y:S02]  /*4ac0*/  ISETP.NE.U32.AND P1, PT, R4.reuse, RZ, PT ;  /* 0x000000ff0400720c */ /* 0x040fe40003f25070 */
[----:B------:R-:W-:Y:S02]  /*4ad0*/  ISETP.NE.U32.AND P0, PT, R4, RZ, PT ;  /* 0x000000ff0400720c */ /* 0x000fe40003f05070 */
[C---:B------:R-:W-:Y:S02]  /*4ae0*/  ISETP.NE.AND.EX P1, PT, R5.reuse, RZ, PT, P1 ;  /* 0x000000ff0500720c */ /* 0x040fe40003f25310 */
[----:B------:R-:W-:Y:S01]  /*4af0*/  ISETP.NE.AND.EX P0, PT, R5, RZ, PT, P0 ;  /* 0x000000ff0500720c */ /* 0x000fe20003f05300 */
[----:B------:R-:W4:Y:S01]  /*4b00*/  @!UP2 LDCU UR5, c[0x0][0xb0c] ;  /* 0x00016180ff05a7ac */ /* 0x000f220008000800 */
[----:B------:R-:W-:Y:S01]  /*4b10*/  SHF.L.U32 R9, R15, 0x1f, RZ ;  /* 0x0000001f0f097819 */ /* 0x000fe200000006ff */
[----:B------:R-:W-:Y:S02]  /*4b20*/  USHF.L.U32 UR35, UR16, 0x6, URZ ;  /* 0x0000000610237899 */ /* 0x000fe400080006ff */
[----:B------:R-:W-:Y:S02]  /*4b30*/  USHF.L.U32 UR34, UR20, 0x8, URZ ;  /* 0x0000000814227899 */ /* 0x000fe400080006ff */
[----:B---3--:R-:W-:Y:S07]  /*4b40*/  UIMAD.WIDE.U32 UR6, UR14, UR8, URZ ;  /* 0x000000080e0672a5 */ /* 0x008fee000f8e00ff */
[----:B------:R-:W-:Y:S01]  /*4b50*/  @!UP2 UMOV UR4, UR7 ;  /* 0x000000070004ac82 */ /* 0x000fe20008000000 */
[----:B----4-:R-:W-:Y:S02]  /*4b60*/  @!UP2 UISETP.NE.AND UP0, UPT, UR5, 0x1, UPT ;  /* 0x000000010500a88c */ /* 0x010fe4000bf05270 */
[----:B------:R-:W-:Y:S02]  /*4b70*/  @!UP2 USHF.R.U32.HI UR4, URZ, UR9, UR4 ;  /* 0x00000009ff04a299 */ /* 0x000fe40008011604 */
[----:B------:R-:W-:Y:S02]  /*4b80*/  UIMAD.WIDE.U32 UR6, UR13, UR11, URZ ;  /* 0x0000000b0d0672a5 */ /* 0x000fe4000f8e00ff */
[----:B------:R-:W-:Y:S02]  /*4b90*/  @!UP2 USEL UR8, UR14, UR4, !UP0 ;  /* 0x000000040e08a287 */ /* 0x000fe4000c000000 */
[----:B------:R-:W-:Y:S03]  /*4ba0*/  @!UP2 UISETP.NE.AND UP0, UPT, UR10, 0x1, UPT ;  /* 0x000000010a00a88c */ /* 0x000fe6000bf05270 */
[----:B------:R-:W-:Y:S02]  /*4bb0*/  @!UP2 UMOV UR6, UR7 ;  /* 0x000000070006ac82 */ /* 0x000fe40008000000 */
[----:B------:R-:W3:Y:S02]  /*4bc0*/  @!UP2 LDCU UR4, c[0x0][0xb20] ;  /* 0x00016400ff04a7ac */ /* 0x000ee40008000800 */
[----:B---3--:R-:W-:Y:S04]  /*4bd0*/  @!UP2 USHF.R.U32.HI UR6, URZ, UR4, UR6 ;  /* 0x00000004ff06a299 */ /* 0x008fe80008011606 */
[----:B------:R-:W-:Y:S04]  /*4be0*/  @!UP2 USEL UR6, UR13, UR6, !UP0 ;  /* 0x000000060d06a287 */ /* 0x000fe8000c000000 */
[----:B------:R-:W-:Y:S02]  /*4bf0*/  @!UP2 UIADD3 UR4, UPT, UPT, -UR8, UR6, URZ ;  /* 0x000000060804a290 */ /* 0x000fe4000fffe1ff */
[----:B------:R-:W-:Y:S02]  /*4c00*/  @!UP2 UIADD3 UR6, UPT, UPT, UR8, -UR6, URZ ;  /* 0x800000060806a290 */ /* 0x000fe4000fffe0ff */
[----:B------:R-:W-:Y:S02]  /*4c10*/  @!UP2 UIMAD UR14, UR4, UR5, UR14 ;  /* 0x00000005040ea2a4 */ /* 0x000fe4000f8e020e */
[----:B------:R-:W-:Y:S01]  /*4c20*/  @!UP2 UIMAD UR13, UR6, UR10, UR13 ;  /* 0x0000000a060da2a4 */ /* 0x000fe2000f8e020d */
[----:B------:R-:W-:Y:S11]  /*4c30*/  BRA.U UP3, `(.L_x_84) ;  /* 0x0000000103107547 */ /* 0x000ff6000b800000 */
[----:B--2---:R-:W-:Y:S04]  /*4c40*/  MOV R0, UR48 ;  /* 0x0000003000007c02 */ /* 0x004fe80008000f00 */
[----:B------:R-:W-:Y:S04]  /*4c50*/  SHF.L.U32 R11, R0, 0x1f, RZ ;  /* 0x0000001f000b7819 */ /* 0x000fe800000006ff */
[----:B------:R-:W2:Y:S02]  /*4c60*/  SYNCS.PHASECHK.TRANS64.TRYWAIT P2, [UR21+0xe8], R11 ;  /* 0x0000e80bff0075a7 */ /* 0x000ea40008041115 */
[----:B--2---:R-:W-:Y:S05]  /*4c70*/  @!P2 BRA `(.L_x_85) ;  /* 0x000000580048a947 */ /* 0x004fea0003800000 */
.L_x_84:
[----:B------:R-:W-:Y:S05]  /*4c80*/  @!P1 BRA `(.L_x_86) ;  /* 0x0000000000309947 */ /* 0x000fea0003800000 */
[----:B------:R-:W-:Y:S01]  /*4c90*/  ISETP.NE.U32.AND P1, PT, R2, RZ, PT ;  /* 0x000000ff0200720c */ /* 0x000fe20003f25070 */
[----:B------:R-:W3:Y:S01]  /*4ca0*/  LDCU.64 UR4, c[0x0][0x358] ;  /* 0x00006b00ff0477ac */ /* 0x000ee20008000a00 */
[----:B------:R-:W-:Y:S02]  /*4cb0*/  IMAD.MOV.U32 R85, RZ, RZ, 0x1 ;  /* 0x00000001ff557424 */ /* 0x000fe400078e00ff */
[----:B------:R-:W-:Y:S11]  /*4cc0*/  ISETP.NE.AND.EX P1, PT, R3, RZ, PT, P1 ;  /* 0x000000ff0300720c */ /* 0x000ff60003f25310 */
[----:B------:R-:W-:Y:S02]  /*4cd0*/  @!UPT UIADD3 URZ, UPT, UPT, URZ, URZ, URZ ;  /* 0x000000fffffff290 */ /* 0x000fe4000fffe0ff */
[----:B--2---:R-:W2:Y:S01]  /*4ce0*/  @P1 LDC.64 R10, c[0x0][0x888] ;  /* 0x00022200ff0a1b82 */ /* 0x004ea20000000a00 */
[----:B------:R-:W-:Y:S04]  /*4cf0*/  @P1 IMAD R0, R4, UR36, RZ ;  /* 0x0000002404001c24 */ /* 0x000fe8000f8e02ff */
[----:B--2---:R-:W-:Y:S04]  /*4d00*/  @P1 IMAD.WIDE R10, R0, 0x4, R10 ;  /* 0x00000004000a1825 */ /* 0x004fe800078e020a */
[----:B------:R-:W-:Y:S01]  /*4d10*/  HFMA2 R0, -RZ, RZ, 0, 5.9604644775390625e-08 ;  /* 0x00000001ff007431 */ /* 0x000fe200000001ff */
[----:B---3-5:R3:W5:Y:S04]  /*4d20*/  @P1 LDG.E R41, desc[UR4][R10.64] ;  /* 0x000000040a291981 */ /* 0x028768000c1e1900 */
[----:B------:R-:W-:Y:S01]  /*4d30*/  @!P1 PRMT R85, R0, 0x7610, R85 ;  /* 0x0000761000559816 */ /* 0x000fe20000000055 */
[----:B---3--:R-:W4:Y:S06]  /*4d40*/  @!P1 LDC R41, c[0x0][0x880] ;  /* 0x00022000ff299b82 */ /* 0x008f2c0000000800 */
.L_x_86:
[----:B----45:R-:W-:Y:S01]  /*4d50*/  @!P0 FSETP.EQ.AND P1, PT, R41, RZ, PT ;  /* 0x000000ff2900820b */ /* 0x030fe20003f22000 */
[----:B------:R-:W-:Y:S01]  /*4d60*/  @!UPT UIADD3 URZ, UPT, UPT, URZ, URZ, URZ ;  /* 0x000000fffffff290 */ /* 0x000fe2000fffe0ff */
[----:B------:R-:W-:Y:S11]  /*4d70*/  @!P0 BRA `(.L_x_87) ;  /* 0x0000000000188947 */ /* 0x000ff60003800000 */
[----:B------:R-:W-:Y:S02]  /*4d80*/  LOP3.LUT P0, RZ, R85, 0xff, RZ, 0xc0, !PT ;  /* 0x000000ff55ff7812 */ /* 0x000fe4000780c0ff */
[----:B------:R-:W-:Y:S04]  /*4d90*/  ISETP.NE.U32.AND P1, PT, R2, RZ, PT ;  /* 0x000000ff0200720c */ /* 0x000fe80003f25070 */
[----:B------:R-:W-:Y:S04]  /*4da0*/  ISETP.NE.AND.EX P1, PT, R3, RZ, PT, P1 ;  /* 0x000000ff0300720c */ /* 0x000fe80003f25310 */
[----:B------:R-:W-:Y:S03]  /*4db0*/  PLOP3.LUT P1, PT, P1, PT, PT, 0x8, 0x80 ;  /* 0x000000000080781c */ /* 0x000fe60000f2e170 */
[----:B------:R-:W-:Y:S11]  /*4dc0*/  @P0 FSETP.EQ.AND P1, PT, R41, RZ, PT ;  /* 0x000000ff2900020b */ /* 0x000ff60003f22000 */
[----:B------:R-:W-:Y:S02]  /*4dd0*/  @!UPT UIADD3 URZ, UPT, UPT, URZ, URZ, URZ ;  /* 0x000000fffffff290 */ /* 0x000fe4000fffe0ff */
.L_x_87:
[----:B------:R-:W3:Y:S01]  /*4de0*/  SYNCS.PHASECHK.TRANS64.TRYWAIT P2, [UR21+0xc0], R9 ;  /* 0x0000c009ff0075a7 */ /* 0x000ee20008041115 */
[----:B------:R-:W-:Y:S04]  /*4df0*/  ELECT P0, URZ, PT ;  /* 0x0000000000ff782f */ /* 0x000fe80003800000 */
[----:B------:R-:W-:Y:S11]  /*4e00*/  PLOP3.LUT P1, PT, P1, P0, PT, 0xf2, 0x2f ;  /* 0x00000000002f781c */ /* 0x000ff60000f21e72 */
[----:B------:R-:W-:Y:S02]  /*4e10*/  @!UPT UIADD3 URZ, UPT, UPT, URZ, URZ, URZ ;  /* 0x000000fffffff290 */ /* 0x000fe4000fffe0ff */
[----:B------:R-:W-:Y:S05]  /*4e20*/  @!P1 IADD3 R8, P0, PT, R16, 0x580, RZ ;  /* 0x0000058010089810 */ /* 0x000fea0007f1e0ff */
[----:B------:R-:W-:Y:S01]  /*4e30*/  @!P1 IMAD.X R6, RZ, RZ, R17, P0 ;  /* 0x000000ffff069224 */ /* 0x000fe200000e0611 */
[----:B---3--:R-:W-:Y:S07]  /*4e40*/  @!P2 BRA `(.L_x_88) ;  /* 0x0000005400eca947 */ /* 0x008fee0003800000 */
.L_x_181:
[----:B------:R-:W-:Y:S01]  /*4e50*/  @!P1 R2UR UR5, R8 ;  /* 0x00000000080592ca */ /* 0x000fe200000e0000 */
[----:B------:R-:W-:Y:S01]  /*4e60*/  VOTEU.ALL UP0, P1 ;  /* 0x0000000000ff7886 */ /* 0x000fe20000800000 */
[----:B------:R-:W-:Y:S01]  /*4e70*/  @!P1 R2UR UR4, R6 ;  /* 0x00000000060492ca */ /* 0x000fe200000e0000 */
[----:B--2---:R-:W-:Y:S01]  /*4e80*/  @!P1 IMAD.MOV.U32 R0, RZ, RZ, 0x1000 ;  /* 0x00001000ff009424 */ /* 0x004fe200078e00ff */
[----:B------:R-:W-:Y:S01]  /*4e90*/  UMOV UR6, 0x0 ;  /* 0x0000000000067882 */ /* 0x000fe20000000000 */
[----:B------:R-:W-:Y:S01]  /*4ea0*/  UMOV UR7, 0x10000000 ;  /* 0x1000000000077882 */ /* 0x000fe20000000000 */
[----:B------:R-:W-:Y:S01]  /*4eb0*/  @!UP0 UIADD3 UR32, UPT, UPT, UR21, 0x200, URZ ;  /* 0x0000020015208890 */ /* 0x000fe2000fffe0ff */
[----:B------:R-:W-:Y:S01]  /*4ec0*/  @!P1 IADD3 R8, P0, PT, R16, 0x580, RZ ;  /* 0x0000058010089810 */ /* 0x000fe20007f1e0ff */
[----:B------:R-:W-:Y:S04]  /*4ed0*/  VOTEU.ALL UP0, P1 ;  /* 0x0000000000ff7886 */ /* 0x000fe80000800000 */
[----:B------:R-:W-:Y:S02]  /*4ee0*/  @!P1 IMAD.X R6, RZ, RZ, R17, P0 ;  /* 0x000000ffff069224 */ /* 0x000fe400000e0611 */
[----:B------:R-:W-:Y:S02]  /*4ef0*/  IMAD.U32 R10, RZ, RZ, UR5 ;  /* 0x00000005ff0a7e24 */ /* 0x000fe4000f8e00ff */
[----:B------:R-:W-:Y:S03]  /*4f00*/  IMAD.U32 R11, RZ, RZ, UR4 ;  /* 0x00000004ff0b7e24 */ /* 0x000fe6000f8e00ff */
[----:B------:R-:W-:Y:S02]  /*4f10*/  @!P1 R2UR UR4, R10 ;  /* 0x000000000a0492ca */ /* 0x000fe400000e0000 */
[----:B------:R-:W-:Y:S11]  /*4f20*/  @!P1 R2UR UR5, R11 ;  /* 0x000000000b0592ca */ /* 0x000ff600000e0000 */
[----:B------:R-:W-:Y:S02]  /*4f30*/  @!UPT UIADD3 URZ, UPT, UPT, URZ, URZ, URZ ;  /* 0x000000fffffff290 */ /* 0x000fe4000fffe0ff */
[----:B------:R2:W-:Y:S01]  /*4f40*/  @!UP0 UTMALDG.3D [UR32], [UR4], desc[UR6] ;  /* 0x00000620040085b4 */ /* 0x0005e20008011000 */
[----:B------:R2:W-:Y:S01]  /*4f50*/  @!P1 SYNCS.ARRIVE.TRANS64.RED.A0TR RZ, [UR21+0xa0], R0 ;  /* 0x0000a000ffff99a7 */ /* 0x0005e20008300415 */
[----:B------:R-:W-:Y:S01]  /*4f60*/  SYNCS.ARRIVE.TRANS64.RED.A1T0 RZ, [UR40], RZ ;  /* 0x000000ffffff79a7 */ /* 0x000fe20008100428 */
[----:B------:R-:W3:Y:S02]  /*4f70*/  SYNCS.PHASECHK.TRANS64.TRYWAIT P2, [UR21+0xc8], R9 ;  /* 0x0000c809ff0075a7 */ /* 0x000ee40008041115 */
[----:B--23--:R-:W-:Y:S05]  /*4f80*/  @!P2 BRA `(.L_x_89) ;  /* 0x0000005400b4a947 */ /* 0x00cfea0003800000 */
.L_x_183:
        /* <DEDUP_REMOVED lines=8> */
[----:B------:R-:W-:Y:S01]  /*5010*/  @!UP0 UIADD3 UR24, UPT, UPT, UR21, 0x1200, URZ ;  /* 0x0000120015188890 */ /* 0x000fe2000fffe0ff */
[----:B------:R-:W-:Y:S01]  /*5020*/  VOTEU.ALL UP0, P1 ;  /* 0x0000000000ff7886 */ /* 0x000fe20000800000 */
[----:B------:R-:W-:Y:S01]  /*5030*/  UMOV UR27, UR35 ;  /* 0x00000023001b7c82 */ /* 0x000fe20008000000 */
[----:B------:R-:W-:Y:S02]  /*5040*/  UMOV UR28, UR36 ;  /* 0x00000024001c7c82 */ /* 0x000fe40008000000 */
[----:B------:R-:W-:Y:S02]  /*5050*/  IMAD.U32 R10, RZ, RZ, UR5 ;  /* 0x00000005ff0a7e24 */ /* 0x000fe4000f8e00ff */
[----:B------:R-:W-:Y:S02]  /*5060*/  IMAD.U32 R11, RZ, RZ, UR4 ;  /* 0x00000004ff0b7e24 */ /* 0x000fe4000f8e00ff */
[----:B------:R-:W-:Y:S01]  /*5070*/  @!P1 IMAD.X R6, RZ, RZ, R17, P0 ;  /* 0x000000ffff069224 */ /* 0x000fe200000e0611 */
        /* <DEDUP_REMOVED lines=8> */
.L_x_185:
[----:B------:R-:W-:Y:S01]  /*5100*/  @!P1 R2UR UR5, R8 ;  /* 0x00000000080592ca */ /* 0x000fe200000e0000 */
[----:B------:R-:W-:Y:S01]  /*5110*/  VOTEU.ALL UP0, P1 ;  /* 0x0000000000ff7886 */ /* 0x000fe20000800000 */
[----:B------:R-:W-:Y:S01]  /*5120*/  @!P1 R2UR UR4, R6 ;  /* 0x00000000060492ca */ /* 0x000fe200000e0000 */
[----:B--2---:R-:W-:Y:S01]  /*5130*/  @!P1 IMAD.MOV.U32 R0, RZ, RZ, 0x1000 ;  /* 0x00001000ff009424 */ /* 0x004fe200078e00ff */
[----:B------:R-:W-:Y:S01]  /*5140*/  UMOV UR6, 0x0 ;  /* 0x0000000000067882 */ /* 0x000fe20000000000 */
[----:B------:R-:W-:Y:S01]  /*5150*/  UMOV UR7, 0x10000000 ;  /* 0x1000000000077882 */ /* 0x000fe20000000000 */
[----:B------:R-:W-:Y:S01]  /*5160*/  @!UP0 UIADD3 UR18, UPT, UPT, UR34, 0x80, URZ ;  /* 0x0000008022128890 */ /* 0x000fe2000fffe0ff */
[----:B------:R-:W-:Y:S01]  /*5170*/  VIADD R14, R14, 0x1 ;  /* 0x000000010e0e7836 */ /* 0x000fe20000000000 */
[----:B------:R-:W-:Y:S01]  /*5180*/  @!UP0 UIADD3 UR16, UPT, UPT, UR21, 0x2200, URZ ;  /* 0x0000220015108890 */ /* 0x000fe2000fffe0ff */
[----:B------:R-:W-:Y:S01]  /*5190*/  VOTEU.ALL UP0, P1 ;  /* 0x0000000000ff7886 */ /* 0x000fe20000800000 */
[----:B------:R-:W-:Y:S01]  /*51a0*/  UMOV UR19, UR35 ;  /* 0x0000002300137c82 */ /* 0x000fe20008000000 */
[----:B------:R-:W-:Y:S02]  /*51b0*/  UMOV UR20, UR36 ;  /* 0x0000002400147c82 */ /* 0x000fe40008000000 */
        /* <DEDUP_REMOVED lines=10> */
.L_x_187:
[----:B------:R-:W-:Y:S01]  /*5260*/  @!P1 IADD3 R6, P0, PT, R16, 0x580, RZ ;  /* 0x0000058010069810 */ /* 0x000fe20007f1e0ff */
[----:B------:R-:W-:Y:S01]  /*5270*/  VOTEU.ALL UP0, P1 ;  /* 0x0000000000ff7886 */ /* 0x000fe20000800000 */
[----:B------:R-:W-:Y:S01]  /*5280*/  UMOV UR6, 0x0 ;  /* 0x0000000000067882 */ /* 0x000fe20000000000 */
[----:B------:R-:W-:Y:S01]  /*5290*/  UMOV UR7, 0x10000000 ;  /* 0x1000000000077882 */ /* 0x000fe20000000000 */
[----:B------:R-:W-:Y:S01]  /*52a0*/  @!P1 R2UR UR5, R6 ;  /* 0x00000000060592ca */ /* 0x000fe200000e0000 */
[----:B--2---:R-:W-:Y:S01]  /*52b0*/  @!P1 IMAD.X R0, RZ, RZ, R17, P0 ;  /* 0x000000ffff009224 */ /* 0x004fe200000e0611 */
[----:B------:R-:W-:Y:S01]  /*52c0*/  @!UP0 UIADD3 UR10, UPT, UPT, UR34, 0xc0, URZ ;  /* 0x000000c0220a8890 */ /* 0x000fe2000fffe0ff */
[----:B------:R-:W-:Y:S01]  /*52d0*/  R2UR UR16, R87 ;  /* 0x00000000571072ca */ /* 0x000fe200000e0000 */
[----:B------:R-:W-:Y:S01]  /*52e0*/  @!UP0 UIADD3 UR8, UPT, UPT, UR21, 0x3200, URZ ;  /* 0x0000320015088890 */ /* 0x000fe2000fffe0ff */
[----:B------:R-:W-:Y:S01]  /*52f0*/  ISETP.NE.AND P0, PT, R14, 0x2, PT ;  /* 0x000000020e00780c */ /* 0x000fe20003f05270 */
[----:B------:R-:W-:Y:S01]  /*5300*/  @!UP0 UIADD3 UR9, UPT, UPT, UR21, 0xb8, URZ ;  /* 0x000000b815098890 */ /* 0x000fe2000fffe0ff */
[----:B------:R-:W-:Y:S01]  /*5310*/  @!P1 R2UR UR4, R0 ;  /* 0x00000000000492ca */ /* 0x000fe200000e0000 */
[----:B------:R-:W-:Y:S01]  /*5320*/  VOTEU.ALL UP0, P1 ;  /* 0x0000000000ff7886 */ /* 0x000fe20000800000 */
[----:B------:R-:W-:Y:S01]  /*5330*/  UMOV UR11, UR35 ;  /* 0x00000023000b7c82 */ /* 0x000fe20008000000 */
[----:B------:R-:W-:Y:S01]  /*5340*/  UMOV UR12, UR36 ;  /* 0x00000024000c7c82 */ /* 0x000fe20008000000 */
[----:B------:R-:W-:Y:S01]  /*5350*/  SEL R0, RZ, 0x1, P0 ;  /* 0x00000001ff007807 */ /* 0x000fe20000000000 */
[----:B------:R-:W-:Y:S01]  /*5360*/  UPLOP3.LUT UP3, UPT, UPT, UPT, UPT, 0x80, 0x8 ;  /* 0x000000000008789c */ /* 0x000fe20003f6f070 */
[----:B------:R-:W-:Y:S01]  /*5370*/  IMAD.U32 R8, RZ, RZ, UR5 ;  /* 0x00000005ff087e24 */ /* 0x000fe2000f8e00ff */
[----:B------:R-:W-:Y:S01]  /*5380*/  LOP3.LUT R15, R15, 0x1, RZ, 0x3c, !PT ;  /* 0x000000010f0f7812 */ /* 0x000fe200078e3cff */
[----:B------:R-:W-:Y:S01]  /*5390*/  UMOV UR36, UR29 ;  /* 0x0000001d00247c82 */ /* 0x000fe20008000000 */
[----:B------:R-:W-:Y:S01]  /*53a0*/  LOP3.LUT R13, R13, R0, RZ, 0x3c, !PT ;  /* 0x000000000d0d7212 */ /* 0x000fe200078e3cff */
[----:B------:R-:W-:Y:S01]  /*53b0*/  UIADD3 UR20, UPT, UPT, UR13, UR16, URZ ;  /* 0x000000100d147290 */ /* 0x000fe2000fffe0ff */
[----:B------:R-:W-:Y:S01]  /*53c0*/  SEL R14, R14, RZ, P0 ;  /* 0x000000ff0e0e7207 */ /* 0x000fe20000000000 */
[----:B------:R-:W-:Y:S01]  /*53d0*/  UIADD3 UR16, UPT, UPT, UR14, UR59, URZ ;  /* 0x0000003b0e107290 */ /* 0x000fe2000fffe0ff */
[----:B------:R-:W-:Y:S01]  /*53e0*/  IMAD.U32 R9, RZ, RZ, UR4 ;  /* 0x00000004ff097e24 */ /* 0x000fe2000f8e00ff */
[----:B------:R-:W-:Y:S04]  /*53f0*/  @!P1 R2UR UR4, R8 ;  /* 0x00000000080492ca */ /* 0x000fe800000e0000 */
[----:B------:R-:W-:Y:S11]  /*5400*/  @!P1 R2UR UR5, R9 ;  /* 0x00000000090592ca */ /* 0x000ff600000e0000 */
[----:B------:R-:W-:Y:S02]  /*5410*/  @!UPT UIADD3 URZ, UPT, UPT, URZ, URZ, URZ ;  /* 0x000000fffffff290 */ /* 0x000fe4000fffe0ff */
[----:B------:R2:W-:Y:S01]  /*5420*/  @!UP0 UTMALDG.3D [UR8], [UR4], desc[UR6] ;  /* 0x00000608040085b4 */ /* 0x0005e20008011000 */
[----:B------:R2:W-:Y:S01]  /*5430*/  @!P1 SYNCS.ARRIVE.TRANS64.RED.A0TR RZ, [UR21+0xb8], R7 ;  /* 0x0000b807ffff99a7 */ /* 0x0005e20008300415 */
[----:B------:R-:W-:Y:S01]  /*5440*/  SYNCS.ARRIVE.TRANS64.RED.A1T0 RZ, [UR37], RZ ;  /* 0x000000ffffff79a7 */ /* 0x000fe20008100425 */
[----:B------:R-:W-:Y:S05]  /*5450*/  BRA.U UP1, `(.L_x_92) ;  /* 0xfffffff101747547 */ /* 0x000fea000b83ffff */
[----:B------:R-:W-:-:S04]  /*5460*/  SHF.L.U32 R3, R15, 0x1f, RZ ;  /* 0x0000001f0f037819 */ /* 0x000fc800000006ff */
[----:B------:R-:W3:Y:S02]  /*5470*/  SYNCS.PHASECHK.TRANS64.TRYWAIT P0, [UR21+0xc0], R3 ;  /* 0x0000c003ff0075a7 */ /* 0x000ee40008001115 */
[----:B---3--:R-:W-:Y:S05]  /*5480*/  @!P0 BRA `(.L_x_93) ;  /* 0x0000005000bc8947 */ /* 0x008fea0003800000 */
.L_x_189:
[----:B------:R-:W4:Y:S02]  /*5490*/  SYNCS.PHASECHK.TRANS64.TRYWAIT P0, [UR21+0xc8], R3 ;  /* 0x0000c803ff0075a7 */ /* 0x000f240008001115 */
[----:B----4-:R-:W-:Y:S05]  /*54a0*/  @!P0 BRA `(.L_x_94) ;  /* 0x0000005000cc8947 */ /* 0x010fea0003800000 */
.L_x_191:
[----:B------:R-:W4:Y:S02]  /*54b0*/  SYNCS.PHASECHK.TRANS64.TRYWAIT P0, [UR21+0xd0], R3 ;  /* 0x0000d003ff0075a7 */ /* 0x000f240008001115 */
[----:B----4-:R-:W-:Y:S05]  /*54c0*/  @!P0 BRA `(.L_x_95) ;  /* 0x0000005000dc8947 */ /* 0x010fea0003800000 */
.L_x_193:
[----:B---3--:R-:W-:-:S07]  /*54d0*/  MOV R0, UR21 ;  /* 0x0000001500007c02 */ /* 0x008fce0008000f00 */
.L_x_96:
[----:B---3--:R-:W-:-:S04]  /*54e0*/  SHF.L.U32 R3, R15, 0x1f, RZ ;  /* 0x0000001f0f037819 */ /* 0x008fc800000006ff */
[----:B------:R3:W4:Y:S03]  /*54f0*/  SYNCS.PHASECHK.TRANS64.TRYWAIT P0, [R0+URZ+0xd8], R3 ;  /* 0x0000d803000075a7 */ /* 0x00072600080011ff */
[----:B----4-:R-:W-:Y:S05]  /*5500*/  @!P0 NANOSLEEP.SYNCS 0x989680 ;  /* 0x009896800000895d */ /* 0x010fea0003900000 */
[----:B------:R-:W4:Y:S02]  /*5510*/  @!P0 SYNCS.PHASECHK.TRANS64 P0, [R0+URZ+0xd8], R3 ;  /* 0x0000d803000085a7 */ /* 0x000f2400080010ff */
[----:B-12-4-:R-:W-:Y:S05]  /*5520*/  @P0 EXIT ;  /* 0x000000000000094d */ /* 0x016fea0003800000 */
[----:B------:R-:W-:Y:S05]  /*5530*/  BRA `(.L_x_96) ;  /* 0xfffffffc00e87947 */ /* 0x000fea000383ffff */
.L_x_81:
[----:B------:R-:W-:-:S06]  /*5540*/  UISETP.GE.AND UP0, UPT, UR17, 0x4, UPT ;  /* 0x000000041100788c */ /* 0x000fcc000bf06270 */
[----:B------:R-:W-:-:S13]  /*5550*/  PLOP3.LUT P0, PT, PT, PT, UP0, 0x80, 0x8 ;  /* 0x000000000008781c */ /* 0x000fda0003f0f008 */
[----:B-1----:R-:W-:Y:S05]  /*5560*/  @!P0 EXIT ;  /* 0x000000000000894d */ /* 0x002fea0003800000 */
[----:B------:R-:W1:Y:S08]  /*5570*/  S2UR UR4, SR_CgaCtaId ;  /* 0x00000000000479c3 */ /* 0x000e700000008800 */
[----:B------:R-:W-:Y:S01]  /*5580*/  BAR.SYNC.DEFER_BLOCKING 0x6, 0xa0 ;  /* 0x0182800000007b1d */ /* 0x000fe20000010000 */
[C---:B------:R-:W-:Y:S01]  /*5590*/  IMAD.SHL.U32 R7, R95.reuse, 0x40, RZ ;  /* 0x000000405f077824 */ /* 0x040fe200078e00ff */
[C---:B------:R-:W-:Y:S01]  /*55a0*/  LOP3.LUT R97, R95.reuse, 0x60, RZ, 0xc0, !PT ;  /* 0x000000605f617812 */ /* 0x040fe200078ec0ff */
[----:B------:R-:W-:-:S02]  /*55b0*/  IMAD.SHL.U32 R4, R95, 0x20, RZ ;  /* 0x000000205f047824 */ /* 0x000fc400078e00ff */
[----:B------:R-:W-:Y:S02]  /*55c0*/  HFMA2 R36, -RZ, RZ, 0, 0 ;  /* 0x00000000ff247431 */ /* 0x000fe400000001ff */
[----:B------:R-:W-:Y:S01]  /*55d0*/  IMAD.SHL.U32 R6, R95, 0x2, RZ ;  /* 0x000000025f067824 */ /* 0x000fe200078e00ff */
[----:B------:R-:W-:Y:S01]  /*55e0*/  UMOV UR44, 0x400 ;  /* 0x00000400002c7882 */ /* 0x000fe20000000000 */
[----:B------:R-:W2:Y:S01]  /*55f0*/  LDC.64 R82, c[0x0][0x8b0] ;  /* 0x00022c00ff527b82 */ /* 0x000ea20000000a00 */
[----:B------:R-:W-:Y:S01]  /*5600*/  LOP3.LUT R5, R7, 0x180, RZ, 0xc0, !PT ;  /* 0x0000018007057812 */ /* 0x000fe200078ec0ff */
[----:B------:R-:W-:Y:S01]  /*5610*/  IMAD.U32 R37, R95, 0x10000, RZ ;  /* 0x000100005f257824 */ /* 0x000fe200078e00ff */
[----:B------:R-:W-:Y:S01]  /*5620*/  LOP3.LUT R4, R4, 0xc00, RZ, 0xc0, !PT ;  /* 0x00000c0004047812 */ /* 0x000fe200078ec0ff */
[----:B------:R-:W-:Y:S01]  /*5630*/  IMAD.MOV.U32 R94, RZ, RZ, RZ ;  /* 0x000000ffff5e7224 */ /* 0x000fe200078e00ff */
[----:B------:R-:W-:Y:S01]  /*5640*/  LOP3.LUT R6, R5, 0x20, R6, 0xf8, !PT ;  /* 0x0000002005067812 */ /* 0x000fe200078ef806 */
[----:B------:R-:W-:Y:S01]  /*5650*/  IMAD.SHL.U32 R5, R95, 0x8, RZ ;  /* 0x000000085f057824 */ /* 0x000fe200078e00ff */
[----:B------:R-:W-:Y:S01]  /*5660*/  LOP3.LUT R4, R4, 0x40, R7, 0xf8, !PT ;  /* 0x0000004004047812 */ /* 0x000fe200078ef807 */
[----:B------:R-:W3:Y:S01]  /*5670*/  LDC.64 R80, c[0x0][0x8a8] ;  /* 0x00022a00ff507b82 */ /* 0x000ee20000000a00 */
[----:B------:R-:W-:Y:S01]  /*5680*/  LOP3.LUT R37, R37, 0x600000, RZ, 0xc0, !PT ;  /* 0x0060000025257812 */ /* 0x000fe200078ec0ff */
[----:B------:R-:W-:Y:S01]  /*5690*/  IMAD.MOV.U32 R89, RZ, RZ, RZ ;  /* 0x000000ffff597224 */ /* 0x000fe200078e00ff */
[----:B------:R-:W-:-:S02]  /*56a0*/  LOP3.LUT R95, R95, 0x2, RZ, 0xc0, !PT ;  /* 0x000000025f5f7812 */ /* 0x000fc400078ec0ff */
[----:B------:R-:W-:Y:S02]  /*56b0*/  CS2R R92, SRZ ;  /* 0x00000000005c7805 */ /* 0x000fe4000001ff00 */
[----:B------:R-:W-:Y:S01]  /*56c0*/  LOP3.LUT R5, R6, 0x30, R5, 0x78, !PT ;  /* 0x0000003006057812 */ /* 0x000fe200078e7805 */
[----:B------:R-:W4:Y:S01]  /*56d0*/  LDCU UR57, c[0x0][0x370] ;  /* 0x00006e00ff3977ac */ /* 0x000f220008000800 */
[----:B------:R-:W-:Y:S01]  /*56e0*/  LOP3.LUT R4, R4, 0x200, R7, 0xf8, !PT ;  /* 0x0000020004047812 */ /* 0x000fe200078ef807 */
[----:B------:R-:W-:Y:S01]  /*56f0*/  IMAD.MOV R90, RZ, RZ, -R95 ;  /* 0x000000ffff5a7224 */ /* 0x000fe200078e0a5f */
[----:B------:R-:W-:Y:S01]  /*5700*/  MOV R91, RZ ;  /* 0x000000ff005b7202 */ /* 0x000fe20000000f00 */
[----:B-1----:R-:W-:Y:S01]  /*5710*/  ULEA UR44, UR4, UR44, 0x18 ;  /* 0x0000002c042c7291 */ /* 0x002fe2000f8ec0ff */
[----:B------:R-:W-:Y:S01]  /*5720*/  LOP3.LUT R84, R4, R5, RZ, 0xfc, !PT ;  /* 0x0000000504547212 */ /* 0x000fe200078efcff */
[----:B------:R-:W1:Y:S02]  /*5730*/  LDCU.64 UR62, c[0x0][0x348] ;  /* 0x00006900ff3e77ac */ /* 0x000e640008000a00 */
[----:B------:R-:W-:-:S02]  /*5740*/  UIADD3 UR4, UPT, UPT, UR44, 0x4200, URZ ;  /* 0x000042002c047890 */ /* 0x000fc4000fffe0ff */
[----:B------:R-:W-:-:S03]  /*5750*/  UIADD3 UR5, UPT, UPT, UR44, 0x200, URZ ;  /* 0x000002002c057890 */ /* 0x000fc6000fffe0ff */
[----:B------:R-:W4:Y:S01]  /*5760*/  LDS R0, [UR44+0x1a0] ;  /* 0x0001a02cff007984 */ /* 0x000f220008000800 */
[----:B------:R-:W1:Y:S01]  /*5770*/  LDCU UR43, c[0x0][0xb0c] ;  /* 0x00016180ff2b77ac */ /* 0x000e620008000800 */
[----:B------:R-:W-:Y:S02]  /*5780*/  IMAD.U32 R96, RZ, RZ, UR4 ;  /* 0x00000004ff607e24 */ /* 0x000fe4000f8e00ff */
[----:B------:R-:W-:Y:S01]  /*5790*/  IMAD.U32 R98, RZ, RZ, UR5 ;  /* 0x00000005ff627e24 */ /* 0x000fe2000f8e00ff */
[----:B------:R-:W1:Y:S01]  /*57a0*/  LDCU UR39, c[0x0][0xb30] ;  /* 0x00016600ff2777ac */ /* 0x000e620008000800 */
[----:B------:R-:W1:Y:S01]  /*57b0*/  LDCU.64 UR46, c[0x0][0x888] ;  /* 0x00011100ff2e77ac */ /* 0x000e620008000a00 */
[----:B------:R-:W1:Y:S01]  /*57c0*/  LDCU.64 UR40, c[0x0][0xb28] ;  /* 0x00016500ff2877ac */ /* 0x000e620008000a00 */
[----:B------:R-:W1:Y:S01]  /*57d0*/  LDCU.64 UR60, c[0x0][0x890] ;  /* 0x00011200ff3c77ac */ /* 0x000e620008000a00 */
[----:B------:R-:W1:Y:S01]  /*57e0*/  LDCU.128 UR52, c[0x0][0xb10] ;  /* 0x00016200ff3477ac */ /* 0x000e620008000c00 */
[----:B------:R-:W1:Y:S02]  /*57f0*/  LDCU UR56, c[0x0][0x374] ;  /* 0x00006e80ff3877ac */ /* 0x000e640008000800 */
[----:B-1234-:R-:W-:-:S07]  /*5800*/  IMAD.IADD R37, R0, 0x1, R37 ;  /* 0x0000000100257824 */ /* 0x01efce00078e0225 */
.L_x_138:
[C---:B------:R-:W-:Y:S02]  /*5810*/  LEA R3, R89.reuse, UR44, 0x3 ;  /* 0x0000002c59037c11 */ /* 0x040fe4000f8e18ff */
[----:B------:R-:W-:Y:S02]  /*5820*/  SHF.L.U32 R0, R92, 0x1f, RZ ;  /* 0x0000001f5c007819 */ /* 0x000fe400000006ff */
[----:B------:R-:W-:Y:S02]  /*5830*/  LEA R5, R89, UR44, 0x4 ;  /* 0x0000002c59057c11 */ /* 0x000fe4000f8e20ff */
[----:B-1----:R-:W1:Y:S02]  /*5840*/  SYNCS.PHASECHK.TRANS64.TRYWAIT P0, [R3+URZ+0xf0], R0 ;  /* 0x0000f000030075a7 */ /* 0x002e6400080011ff */
[----:B-1----:R-:W-:Y:S05]  /*5850*/  @!P0 BRA `(.L_x_97) ;  /* 0x0000005000108947 */ /* 0x002fea0003800000 */
.L_x_194:
        /* <DEDUP_REMOVED lines=11> */
[----:B------:R-:W-:Y:S01]  /*5910*/  PLOP3.LUT P0, PT, PT, PT, UP1, 0x80, 0x8 ;  /* 0x000000000008781c */ /* 0x000fe20003f0f018 */
[----:B------:R-:W-:Y:S11]  /*5920*/  UP2UR UR45, UPR, URZ, 0x2 ;  /* 0x00000002ff2d7883 */ /* 0x000ff60008000000 */
[----:B------:R-:W-:Y:S01]  /*5930*/  @!UPT UIADD3 URZ, UPT, UPT, URZ, URZ, URZ ;  /* 0x000000fffffff290 */ /* 0x000fe2000fffe0ff */
[----:B-1----:R-:W-:Y:S02]  /*5940*/  @P0 SHF.R.U32.HI R0, RZ, 0x10, R5 ;  /* 0x00000010ff000819 */ /* 0x002fe40000011605 */
        /* <DEDUP_REMOVED lines=12> */
[----:B------:R-:W2:Y:S01]  /*5a10*/  LDCU UR12, c[0x0][0xb20] ;  /* 0x00016400ff0c77ac */ /* 0x000ea20008000800 */
[----:B------:R-:W-:Y:S02]  /*5a20*/  UIMAD.WIDE.U32 UR4, UR56, UR55, URZ ;  /* 0x00000037380472a5 */ /* 0x000fe4000f8e00ff */
[----:B------:R-:W-:Y:S02]  /*5a30*/  UIMAD.WIDE.U32 UR6, UR57, UR52, URZ ;  /* 0x00000034390672a5 */ /* 0x000fe4000f8e00ff */
[----:B------:R-:W-:Y:S02]  /*5a40*/  UISETP.NE.AND UP0, UPT, UR54, 0x1, UPT ;  /* 0x000000013600788c */ /* 0x000fe4000bf05270 */
[----:B------:R-:W-:Y:S02]  /*5a50*/  UIMAD.WIDE.U32 UR8, UR37, UR55, URZ ;  /* 0x00000037250872a5 */ /* 0x000fe4000f8e00ff */
[----:B------:R-:W-:Y:S02]  /*5a60*/  UIMAD.WIDE.U32 UR10, UR38, UR52, URZ ;  /* 0x00000034260a72a5 */ /* 0x000fe4000f8e00ff */
[----:B------:R-:W-:Y:S02]  /*5a70*/  UISETP.NE.AND UP1, UPT, UR43, 0x1, UPT ;  /* 0x000000012b00788c */ /* 0x000fe4000bf25270 */
[----:B------:R-:W-:Y:S01]  /*5a80*/  UISETP.NE.AND UP2, UPT, UR42, 0x1, UPT ;  /* 0x000000012a00788c */ /* 0x000fe2000bf45270 */
[----:B------:R-:W-:Y:S02]  /*5a90*/  UMOV UR4, UR5 ;  /* 0x0000000500047c82 */ /* 0x000fe40008000000 */
[----:B--2---:R-:W-:Y:S03]  /*5aa0*/  USHF.R.U32.HI UR5, URZ, UR12, UR4 ;  /* 0x0000000cff057299 */ /* 0x004fe60008011604 */
[----:B------:R-:W-:Y:S02]  /*5ab0*/  UMOV UR4, UR7 ;  /* 0x0000000700047c82 */ /* 0x000fe40008000000 */
[----:B------:R-:W-:Y:S02]  /*5ac0*/  USHF.R.U32.HI UR7, URZ, UR53, UR4 ;  /* 0x00000035ff077299 */ /* 0x000fe40008011604 */
[----:B------:R-:W-:Y:S02]  /*5ad0*/  USEL UR4, UR56, UR5, !UP0 ;  /* 0x0000000538047287 */ /* 0x000fe4000c000000 */
[----:B------:R-:W-:Y:S01]  /*5ae0*/  USEL UR7, UR57, UR7, !UP1 ;  /* 0x0000000739077287 */ /* 0x000fe2000c800000 */
[----:B------:R-:W-:Y:S01]  /*5af0*/  UMOV UR5, UR9 ;  /* 0x0000000900057c82 */ /* 0x000fe20008000000 */
[----:B------:R-:W-:Y:S02]  /*5b00*/  UIMAD.WIDE.U32 UR8, UR4, UR40, URZ ;  /* 0x00000028040872a5 */ /* 0x000fe4000f8e00ff */
[----:B------:R-:W-:Y:S03]  /*5b10*/  USHF.R.U32.HI UR6, URZ, UR12, UR5 ;  /* 0x0000000cff067299 */ /* 0x000fe60008011605 */
[----:B------:R-:W-:Y:S01]  /*5b20*/  UMOV UR5, UR11 ;  /* 0x0000000b00057c82 */ /* 0x000fe20008000000 */
[----:B------:R-:W-:Y:S02]  /*5b30*/  UIMAD.WIDE.U32 UR10, UR7, UR40, URZ ;  /* 0x00000028070a72a5 */ /* 0x000fe4000f8e00ff */
[----:B------:R-:W-:Y:S02]  /*5b40*/  USHF.R.U32.HI UR12, URZ, UR53, UR5 ;  /* 0x00000035ff0c7299 */ /* 0x000fe40008011605 */
[----:B------:R-:W-:Y:S01]  /*5b50*/  USEL UR6, UR37, UR6, !UP0 ;  /* 0x0000000625067287 */ /* 0x000fe2000c000000 */
[----:B------:R-:W-:Y:S02]  /*5b60*/  UMOV UR5, UR9 ;  /* 0x0000000900057c82 */ /* 0x000fe40008000000 */
[----:B------:R-:W-:Y:S01]  /*5b70*/  UMOV UR10, UR11 ;  /* 0x0000000b000a7c82 */ /* 0x000fe20008000000 */
[----:B------:R-:W-:Y:S02]  /*5b80*/  @UP2 USHF.R.U32.HI UR4, URZ, UR41, UR5 ;  /* 0x00000029ff042299 */ /* 0x000fe40008011605 */
[----:B------:R-:W-:Y:S02]  /*5b90*/  @UP2 USHF.R.U32.HI UR7, URZ, UR41, UR10 ;  /* 0x00000029ff072299 */ /* 0x000fe4000801160a */
[----:B------:R-:W-:Y:S02]  /*5ba0*/  UIMAD UR4, UR42, UR4, URZ ;  /* 0x000000042a0472a4 */ /* 0x000fe4000f8e02ff */
        /* <DEDUP_REMOVED lines=8> */
[----:B------:R-:W-:Y:S02]  /*5c30*/  USEL UR11, UR6, UR4, !UP2 ;  /* 0x00000004060b7287 */ /* 0x000fe4000d000000 */
[----:B------:R-:W-:Y:S02]  /*5c40*/  UIADD3 UR8, UPT, UPT, -UR5, URZ, URZ ;  /* 0x000000ff05087290 */ /* 0x000fe4000fffe1ff */
[----:B------:R-:W-:Y:S01]  /*5c50*/  UIADD3 UR10, UPT, UPT, -UR11, URZ, URZ ;  /* 0x000000ff0b0a7290 */ /* 0x000fe2000fffe1ff */
[----:B------:R-:W-:Y:S01]  /*5c60*/  @!UP0 UMOV UR4, UR9 ;  /* 0x0000000900048c82 */ /* 0x000fe20008000000 */
[----:B------:R-:W-:Y:S02]  /*5c70*/  UIADD3 UR9, UPT, UPT, -UR6, URZ, URZ ;  /* 0x000000ff06097290 */ /* 0x000fe4000fffe1ff */
[----:B------:R-:W-:Y:S02]  /*5c80*/  @!UP0 USHF.R.U32.HI UR4, URZ, UR41, UR4 ;  /* 0x00000029ff048299 */ /* 0x000fe40008011604 */
[----:B------:R-:W-:Y:S02]  /*5c90*/  UIMAD UR10, UR42, UR10, UR6 ;  /* 0x0000000a2a0a72a4 */ /* 0x000fe4000f8e0206 */
[----:B------:R-:W-:Y:S04]  /*5ca0*/  @!UP0 USEL UR4, UR5, UR4, !UP2 ;  /* 0x0000000405048287 */ /* 0x000fe8000d000000 */
[----:B------:R-:W-:Y:S02]  /*5cb0*/  @!UP0 UIMAD UR10, UR7, UR10, UR4 ;  /* 0x0000000a070a82a4 */ /* 0x000fe4000f8e0204 */
[----:B------:R-:W-:Y:S02]  /*5cc0*/  @!UP0 UIADD3 UR11, UPT, UPT, UR11, -UR4, URZ ;  /* 0x800000040b0b8290 */ /* 0x000fe4000fffe0ff */
[----:B------:R-:W-:Y:S02]  /*5cd0*/  UIMAD UR7, UR43, UR8, UR38 ;  /* 0x000000082b0772a4 */ /* 0x000fe4000f8e0226 */
[----:B------:R-:W-:Y:S02]  /*5ce0*/  @!UP0 UIMAD UR6, UR11, UR42, UR5 ;  /* 0x0000002a0b0682a4 */ /* 0x000fe4000f8e0205 */
[----:B------:R-:W-:Y:S01]  /*5cf0*/  UIMAD UR4, UR54, UR9, UR37 ;  /* 0x00000009360472a4 */ /* 0x000fe2000f8e0225 */
[----:B------:R-:W-:Y:S02]  /*5d00*/  @!UP0 UMOV UR5, UR10 ;  /* 0x0000000a00058c82 */ /* 0x000fe40008000000 */
[----:B------:R-:W-:Y:S02]  /*5d10*/  UIMAD UR38, UR5, UR43, UR7 ;  /* 0x0000002b052672a4 */ /* 0x000fe4000f8e0207 */
[----:B------:R-:W-:Y:S11]  /*5d20*/  UIMAD UR37, UR6, UR54, UR4 ;  /* 0x00000036062572a4 */ /* 0x000ff6000f8e0204 */
[----:B------:R-:W-:Y:S01]  /*5d30*/  @!UPT UIADD3 URZ, UPT, UPT, URZ, URZ, URZ ;  /* 0x000000fffffff290 */ /* 0x000fe2000fffe0ff */
.L_x_98:
[----:B------:R-:W-:Y:S01]  /*5d40*/  UISETP.NE.AND UP0, UPT, UR39, 0x1, UPT ;  /* 0x000000012700788c */ /* 0x000fe2000bf05270 */
[----:B------:R-:W-:Y:S01]  /*5d50*/  IADD3 R89, PT, PT, R89, 0x1, RZ ;  /* 0x0000000159597810 */ /* 0x000fe20007ffe0ff */
[----:B------:R-:W-:Y:S02]  /*5d60*/  UIADD3 UR11, UPT, UPT, UR44, 0x200, URZ ;  /* 0x000002002c0b7890 */ /* 0x000fe4000fffe0ff */
[----:B------:R-:W-:Y:S02]  /*5d70*/  USHF.L.U32 UR50, UR16, 0x6, URZ ;  /* 0x0000000610327899 */ /* 0x000fe400080006ff */
[----:B------:R-:W-:Y:S05]  /*5d80*/  USHF.L.U32 UR49, UR20, 0x8, URZ ;  /* 0x0000000814317899 */ /* 0x000fea00080006ff */
[----:B------:R-:W2:Y:S01]  /*5d90*/  @!UP0 LDCU.128 UR12, c[0x0][0xb10] ;  /* 0x00016200ff0c87ac */ /* 0x000ea20008000c00 */
[----:B------:R-:W3:Y:S01]  /*5da0*/  @!UP0 LDCU UR5, c[0x0][0xb0c] ;  /* 0x00016180ff0587ac */ /* 0x000ee20008000800 */
[----:B------:R-:W4:Y:S01]  /*5db0*/  @!UP0 LDCU UR10, c[0x0][0xb20] ;  /* 0x00016400ff0a87ac */ /* 0x000f220008000800 */
[----:B--2---:R-:W-:Y:S02]  /*5dc0*/  UIMAD.WIDE.U32 UR8, UR38, UR12, URZ ;  /* 0x0000000c260872a5 */ /* 0x004fe4000f8e00ff */
[----:B------:R-:W-:Y:S02]  /*5dd0*/  UIMAD.WIDE.U32 UR6, UR37, UR15, URZ ;  /* 0x0000000f250672a5 */ /* 0x000fe4000f8e00ff */
[----:B------:R-:W-:Y:S03]  /*5de0*/  @!UP0 UISETP.NE.AND UP1, UPT, UR14, 0x1, UPT ;  /* 0x000000010e00888c */ /* 0x000fe6000bf25270 */
[----:B------:R-:W-:Y:S01]  /*5df0*/  @!UP0 UMOV UR4, UR9 ;  /* 0x0000000900048c82 */ /* 0x000fe20008000000 */
[----:B---3--:R-:W-:Y:S02]  /*5e00*/  @!UP0 UISETP.NE.AND UP2, UPT, UR5, 0x1, UPT ;  /* 0x000000010500888c */ /* 0x008fe4000bf45270 */
[----:B------:R-:W-:Y:S01]  /*5e10*/  @!UP0 USHF.R.U32.HI UR4, URZ, UR13, UR4 ;  /* 0x0000000dff048299 */ /* 0x000fe20008011604 */
[----:B------:R-:W-:Y:S02]  /*5e20*/  @!UP0 UMOV UR6, UR7 ;  /* 0x0000000700068c82 */ /* 0x000fe40008000000 */
[----:B----4-:R-:W-:Y:S02]  /*5e30*/  @!UP0 USHF.R.U32.HI UR6, URZ, UR10, UR6 ;  /* 0x0000000aff068299 */ /* 0x010fe40008011606 */
[----:B------:R-:W-:Y:S02]  /*5e40*/  @!UP0 USEL UR7, UR38, UR4, !UP2 ;  /* 0x0000000426078287 */ /* 0x000fe4000d000000 */
[----:B------:R-:W-:Y:S04]  /*5e50*/  @!UP0 USEL UR6, UR37, UR6, !UP1 ;  /* 0x0000000625068287 */ /* 0x000fe8000c800000 */
[----:B------:R-:W-:Y:S02]  /*5e60*/  @!UP0 UIADD3 UR4, UPT, UPT, -UR7, UR6, URZ ;  /* 0x0000000607048290 */ /* 0x000fe4000fffe1ff */
[----:B------:R-:W-:Y:S02]  /*5e70*/  @!UP0 UIADD3 UR6, UPT, UPT, UR7, -UR6, URZ ;  /* 0x8000000607068290 */ /* 0x000fe4000fffe0ff */
[----:B------:R-:W-:Y:S02]  /*5e80*/  @!UP0 UIMAD UR38, UR4, UR5, UR38 ;  /* 0x00000005042682a4 */ /* 0x000fe4000f8e0226 */
[----:B------:R-:W-:Y:S02]  /*5e90*/  @!UP0 UIMAD UR37, UR6, UR14, UR37 ;  /* 0x0000000e062582a4 */ /* 0x000fe4000f8e0225 */
[----:B------:R-:W-:Y:S09]  /*5ea0*/  ULOP3.LUT UP0, URZ, UR11, 0x1b0, URZ, 0xc0, !UPT ;  /* 0x000001b00bff7892 */ /* 0x000ff2000f80c0ff */
[----:B------:R-:W-:Y:S05]  /*5eb0*/  BRA.U !UP0, `(.L_x_99) ;  /* 0x0000000108407547 */ /* 0x000fea000b800000 */
[----:B------:R-:W2:Y:S01]  /*5ec0*/  LDCU.64 UR8, c[0x4][0x88] ;  /* 0x01001100ff0877ac */ /* 0x000ea20008000a00 */
[----:B------:R-:W-:Y:S01]  /*5ed0*/  MOV R3, 0x0 ;  /* 0x0000000000037802 */ /* 0x000fe20000000f00 */
[----:B------:R-:W-:Y:S02]  /*5ee0*/  HFMA2 R12, -RZ, RZ, 0, 5.9604644775390625e-08 ;  /* 0x00000001ff0c7431 */ /* 0x000fe400000001ff */
[----:B------:R-:W-:Y:S02]  /*5ef0*/  IMAD.MOV.U32 R8, RZ, RZ, 0x70 ;  /* 0x00000070ff087424 */ /* 0x000fe400078e00ff */
[----:B------:R-:W-:Y:S01]  /*5f00*/  IMAD.MOV.U32 R13, RZ, RZ, RZ ;  /* 0x000000ffff0d7224 */ /* 0x000fe200078e00ff */
[----:B------:R-:W3:Y:S01]  /*5f10*/  LDCU.64 UR6, c[0x4][0x90] ;  /* 0x01001200ff0677ac */ /* 0x000ee20008000a00 */
[----:B------:R-:W4:Y:S01]  /*5f20*/  LDC.64 R2, c[0x4][R3] ;  /* 0x0100000003027b82 */ /* 0x000f220000000a00 */
[----:B------:R-:W1:Y:S01]  /*5f30*/  LDCU.64 UR4, c[0x4][0x8] ;  /* 0x01000100ff0477ac */ /* 0x000e620008000a00 */
[----:B--2---:R-:W-:Y:S01]  /*5f40*/  MOV R5, UR9 ;  /* 0x0000000900057c02 */ /* 0x004fe20008000f00 */
[----:B------:R-:W-:Y:S01]  /*5f50*/  IMAD.U32 R4, RZ, RZ, UR8 ;  /* 0x00000008ff047e24 */ /* 0x000fe2000f8e00ff */
[----:B---3--:R-:W-:Y:S01]  /*5f60*/  MOV R7, UR7 ;  /* 0x0000000700077c02 */ /* 0x008fe20008000f00 */
[----:B------:R-:W-:Y:S01]  /*5f70*/  IMAD.U32 R6, RZ, RZ, UR6 ;  /* 0x00000006ff067e24 */ /* 0x000fe2000f8e00ff */
[----:B-1----:R-:W-:Y:S01]  /*5f80*/  MOV R11, UR5 ;  /* 0x00000005000b7c02 */ /* 0x002fe20008000f00 */
[----:B------:R-:W-:Y:S02]  /*5f90*/  IMAD.U32 R10, RZ, RZ, UR4 ;  /* 0x00000004ff0a7e24 */ /* 0x000fe4000f8e00ff */
[----:B------:R-:W-:Y:S07]  /*5fa0*/  LEPC R20, `(.L_x_99) ;  /* 0x000000001014794e */ /* 0x000fee0000000000 */
[----:B----45:R-:W-:Y:S05]  /*5fb0*/  CALL.ABS.NOINC R2 ;  /* 0x0000000002007343 */ /* 0x030fea0003c00000 */
.L_x_99:
[----:B------:R-:W-:Y:S01]  /*5fc0*/  LOP3.LUT P0, RZ, R96, 0x1b0, RZ, 0xc0, !PT ;  /* 0x000001b060ff7812 */ /* 0x000fe2000780c0ff */
[----:B------:R-:W-:Y:S11]  /*5fd0*/  BSSY.RECONVERGENT B6, `(.L_x_100) ;  /* 0x0000013000067945 */ /* 0x000ff60003800200 */
[----:B------:R-:W-:Y:S01]  /*5fe0*/  @!UPT UIADD3 URZ, UPT, UPT, URZ, URZ, URZ ;  /* 0x000000fffffff290 */ /* 0x000fe2000fffe0ff */
[----:B------:R-:W-:Y:S05]  /*5ff0*/  @!P0 BRA `(.L_x_101) ;  /* 0x0000000000408947 */ /* 0x000fea0003800000 */
        /* <DEDUP_REMOVED lines=16> */
.L_x_101:
[----:B------:R-:W-:Y:S05]  /*6100*/  BSYNC.RECONVERGENT B6 ;  /* 0x0000000000067941 */ /* 0x000fea0003800200 */
.L_x_100:
[----:B------:R-:W-:Y:S01]  /*6110*/  R2UR UR4, R88 ;  /* 0x00000000580472ca */ /* 0x000fe200000e0000 */
[----:B------:R-:W-:Y:S01]  /*6120*/  UISETP.NE.U32.AND UP0, UPT, UR60, URZ, UPT ;  /* 0x000000ff3c00728c */ /* 0x000fe2000bf05070 */
[----:B------:R-:W-:Y:S02]  /*6130*/  ISETP.NE.U32.AND P4, PT, R82, RZ, PT ;  /* 0x000000ff5200720c */ /* 0x000fe40003f85070 */
[----:B------:R-:W-:Y:S01]  /*6140*/  ISETP.NE.U32.AND P2, PT, RZ, UR46, PT ;  /* 0x0000002eff007c0c */ /* 0x000fe2000bf45070 */
[----:B------:R-:W-:Y:S01]  /*6150*/  UISETP.NE.AND.EX UP1, UPT, UR61, URZ, UPT, UP0 ;  /* 0x000000ff3d00728c */ /* 0x000fe2000bf25300 */
[----:B------:R-:W-:Y:S01]  /*6160*/  ISETP.NE.AND.EX P4, PT, R83, RZ, PT, P4 ;  /* 0x000000ff5300720c */ /* 0x000fe20003f85340 */
[----:B------:R-:W-:Y:S01]  /*6170*/  UPLOP3.LUT UP0, UPT, UPT, UPT, UPT, 0x40, 0x4 ;  /* 0x000000000004789c */ /* 0x000fe20003f0e870 */
[----:B------:R-:W-:Y:S05]  /*6180*/  ISETP.NE.AND.EX P2, PT, RZ, UR47, PT, P2 ;  /* 0x0000002fff007c0c */ /* 0x000fea000bf45320 */
[----:B------:R-:W-:Y:S06]  /*6190*/  UISETP.NE.AND UP2, UPT, UR4, URZ, UPT ;  /* 0x000000ff0400728c */ /* 0x000fec000bf45270 */
[----:B------:R-:W-:Y:S05]  /*61a0*/  PLOP3.LUT P1, PT, PT, PT, UP2, 0x80, 0x8 ;  /* 0x000000000008781c */ /* 0x000fea0003f2f028 */
[----:B------:R-:W-:Y:S06]  /*61b0*/  @UP2 UPLOP3.LUT UP0, UPT, UPT, UPT, UP1, 0x80, 0x8 ;  /* 0x000000000008289c */ /* 0x000fec0003f0f010 */
[----:B------:R-:W-:Y:S01]  /*61c0*/  PLOP3.LUT P0, PT, PT, PT, UP0, 0x80, 0x8 ;  /* 0x000000000008781c */ /* 0x000fe20003f0f008 */
[----:B------:R-:W-:Y:S01]  /*61d0*/  @!UPT UIADD3 URZ, UPT, UPT, URZ, URZ, URZ ;  /* 0x000000fffffff290 */ /* 0x000fe2000fffe0ff */
[----:B------:R-:W-:Y:S11]  /*61e0*/  BRA.U !UP1, `(.L_x_102) ;  /* 0x00000001093c7547 */ /* 0x000ff6000b800000 */
[----:B------:R-:W-:Y:S01]  /*61f0*/  UISETP.NE.U32.AND UP0, UPT, UR46, URZ, UPT ;  /* 0x000000ff2e00728c */ /* 0x000fe2000bf05070 */
[----:B-1----:R-:W-:Y:S01]  /*6200*/  HFMA2 R0, -RZ, RZ, 0, 5.9604644775390625e-08 ;  /* 0x00000001ff007431 */ /* 0x002fe200000001ff */
[----:B------:R-:W1:Y:S01]  /*6210*/  LDCU.64 UR8, c[0x0][0x358] ;  /* 0x00006b00ff0877ac */ /* 0x000e620008000a00 */
[----:B------:R-:W-:Y:S01]  /*6220*/  IMAD.MOV.U32 R85, RZ, RZ, 0x1 ;  /* 0x00000001ff557424 */ /* 0x000fe200078e00ff */
[----:B------:R-:W-:Y:S06]  /*6230*/  UISETP.NE.AND.EX UP0, UPT, UR47, URZ, UPT, UP0 ;  /* 0x000000ff2f00728c */ /* 0x000fec000bf05300 */
[----:B------:R-:W-:Y:S05]  /*6240*/  PLOP3.LUT P3, PT, PT, PT, UP0, 0x80, 0x8 ;  /* 0x000000000008781c */ /* 0x000fea0003f6f008 */
[----:B------:R-:W2:Y:S01]  /*6250*/  @UP0 LDCU.64 UR4, c[0x0][0x888] ;  /* 0x00011100ff0407ac */ /* 0x000ea20008000a00 */
[----:B------:R-:W-:Y:S07]  /*6260*/  @UP0 UIMAD UR6, UR36, UR60, URZ ;  /* 0x0000003c240602a4 */ /* 0x000fee000f8e02ff */
[----:B------:R-:W-:Y:S01]  /*6270*/  @!P3 PRMT R85, R0, 0x7610, R85 ;  /* 0x000076100055b816 */ /* 0x000fe20000000055 */
[----:B--2---:R-:W-:Y:S06]  /*6280*/  @UP0 UIMAD.WIDE UR4, UR6, 0x4, UR4 ;  /* 0x00000004060408a5 */ /* 0x004fec000f8e0204 */
[----:B------:R-:W-:Y:S01]  /*6290*/  IMAD.U32 R2, RZ, RZ, UR4 ;  /* 0x00000004ff027e24 */ /* 0x000fe2000f8e00ff */
[----:B------:R-:W-:Y:S04]  /*62a0*/  MOV R3, UR5 ;  /* 0x0000000500037c02 */ /* 0x000fe80008000f00 */
[----:B------:R-:W2:Y:S01]  /*62b0*/  @!UP0 LDCU UR4, c[0x0][0x880] ;  /* 0x00011000ff0487ac */ /* 0x000ea20008000800 */
[----:B-1---5:R3:W5:Y:S02]  /*62c0*/  @P3 LDG.E R41, desc[UR8][R2.64] ;  /* 0x0000000802293981 */ /* 0x022764000c1e1900 */
[----:B--23--:R-:W-:Y:S02]  /*62d0*/  @!P3 IMAD.U32 R41, RZ, RZ, UR4 ;  /* 0x00000004ff29be24 */ /* 0x00cfe4000f8e00ff */
.L_x_102:
[----:B------:R-:W-:Y:S05]  /*62e0*/  @!P4 BRA `(.L_x_103) ;  /* 0x000000000024c947 */ /* 0x000fea0003800000 */
[----:B------:R-:W-:Y:S01]  /*62f0*/  ISETP.NE.U32.AND P3, PT, R80, RZ, PT ;  /* 0x000000ff5000720c */ /* 0x000fe20003f65070 */
[----:B------:R-:W2:Y:S03]  /*6300*/  LDCU.64 UR4, c[0x0][0x358] ;  /* 0x00006b00ff0477ac */ /* 0x000ea60008000a00 */
[----:B------:R-:W-:Y:S11]  /*6310*/  ISETP.NE.AND.EX P3, PT, R81, RZ, PT, P3 ;  /* 0x000000ff5100720c */ /* 0x000ff60003f65330 */
[----:B------:R-:W-:Y:S02]  /*6320*/  @!UPT UIADD3 URZ, UPT, UPT, URZ, URZ, URZ ;  /* 0x000000fffffff290 */ /* 0x000fe4000fffe0ff */
[----:B------:R-:W3:Y:S01]  /*6330*/  @P3 LDC.64 R2, c[0x0][0x8a8] ;  /* 0x00022a00ff023b82 */ /* 0x000ee20000000a00 */
[----:B-1----:R-:W-:Y:S04]  /*6340*/  @P3 IMAD R0, R82, UR36, RZ ;  /* 0x0000002452003c24 */ /* 0x002fe8000f8e02ff */
[----:B---3--:R-:W-:Y:S05]  /*6350*/  @P3 IMAD.WIDE R2, R0, 0x4, R2 ;  /* 0x0000000400023825 */ /* 0x008fea00078e0202 */
[----:B--2--5:R2:W5:Y:S02]  /*6360*/  @P3 LDG.E R38, desc[UR4][R2.64] ;  /* 0x0000000402263981 */ /* 0x024564000c1e1900 */
[----:B--2---:R-:W3:Y:S02]  /*6370*/  @!P3 LDC R38, c[0x0][0x8a0] ;  /* 0x00022800ff26bb82 */ /* 0x004ee40000000800 */
.L_x_103:
[----:B-----5:R-:W-:Y:S01]  /*6380*/  FSETP.NEU.AND P4, PT, R41, RZ, PT ;  /* 0x000000ff2900720b */ /* 0x020fe20003f8d000 */
[----:B------:R-:W-:Y:S01]  /*6390*/  BSSY B1, `(.L_x_104) ;  /* 0x0000042000017945 */ /* 0x000fe20003800000 */
[----:B------:R-:W-:Y:S01]  /*63a0*/  SEL R6, RZ, 0xffffffff, P2 ;  /* 0xffffffffff067807 */ /* 0x000fe20001000000 */
[----:B------:R-:W-:Y:S01]  /*63b0*/  IMAD.MOV.U32 R100, RZ, RZ, 0x1 ;  /* 0x00000001ff647424 */ /* 0x000fe200078e00ff */
[----:B------:R-:W-:Y:S02]  /*63c0*/  LOP3.LUT P3, RZ, R85, 0xff, RZ, 0xc0, !PT ;  /* 0x000000ff55ff7812 */ /* 0x000fe4000786c0ff */
[----:B------:R-:W-:Y:S02]  /*63d0*/  CS2R R78, SRZ ;  /* 0x00000000004e7805 */ /* 0x000fe4000001ff00 */
[----:B------:R-:W-:Y:S02]  /*63e0*/  @P1 SEL R3, RZ, 0xffffffff, P4 ;  /* 0xffffffffff031807 */ /* 0x000fe40002000000 */
[----:B------:R-:W-:Y:S02]  /*63f0*/  CS2R R76, SRZ ;  /* 0x00000000004c7805 */ /* 0x000fe4000001ff00 */
[----:B------:R-:W-:Y:S02]  /*6400*/  LEA R2, R93, UR44, 0x3 ;  /* 0x0000002c5d027c11 */ /* 0x000fe4000f8e18ff */
[----:B------:R-:W-:Y:S02]  /*6410*/  CS2R R74, SRZ ;  /* 0x00000000004a7805 */ /* 0x000fe4000001ff00 */
[----:B------:R-:W-:Y:S02]  /*6420*/  @P0 SEL R3, R6, R3, !P3 ;  /* 0x0000000306030207 */ /* 0x000fe40005800000 */
[----:B------:R-:W-:Y:S02]  /*6430*/  CS2R R72, SRZ ;  /* 0x0000000000487805 */ /* 0x000fe4000001ff00 */
[----:B------:R-:W-:Y:S02]  /*6440*/  LEA R71, R36, UR44, 0x3 ;  /* 0x0000002c24477c11 */ /* 0x000fe4000f8e18ff */
[----:B------:R-:W-:Y:S02]  /*6450*/  @P1 LOP3.LUT R3, R3, 0x1, RZ, 0xc0, !PT ;  /* 0x0000000103031812 */ /* 0x000fe400078ec0ff */
[----:B------:R-:W-:Y:S02]  /*6460*/  SHF.L.U32 R4, R94, 0x1f, RZ ;  /* 0x0000001f5e047819 */ /* 0x000fe400000006ff */
[----:B------:R-:W-:Y:S02]  /*6470*/  ISETP.NE.U32.OR P6, PT, R3, 0x1, !P1 ;  /* 0x000000010300780c */ /* 0x000fe40004fc5470 */
[----:B------:R-:W-:Y:S02]  /*6480*/  PLOP3.LUT P2, PT, PT, PT, UP1, 0x80, 0x8 ;  /* 0x000000000008781c */ /* 0x000fe40003f4f018 */
[----:B------:R-:W-:Y:S02]  /*6490*/  LEA.HI R39, R36, R36, RZ, 0x1 ;  /* 0x0000002424277211 */ /* 0x000fe400078f08ff */
[----:B------:R-:W-:Y:S02]  /*64a0*/  SEL R3, RZ, 0xffffffff, P4 ;  /* 0xffffffffff037807 */ /* 0x000fe40002000000 */
[----:B------:R-:W-:Y:S01]  /*64b0*/  P2R R102, PR, RZ, 0x40 ;  /* 0x00000040ff667803 */ /* 0x000fe20000000000 */
[C---:B-1----:R-:W-:Y:S01]  /*64c0*/  IMAD.SHL.U32 R0, R39.reuse, 0x80, RZ ;  /* 0x0000008027007824 */ /* 0x042fe200078e00ff */
[----:B------:R-:W-:Y:S03]  /*64d0*/  LOP3.LUT R39, R39, 0xffe, RZ, 0xc0, !PT ;  /* 0x00000ffe27277812 */ /* 0x000fe600078ec0ff */
[----:B------:R-:W-:Y:S02]  /*64e0*/  @P6 SHF.L.U32 R5, R91, 0x1f, RZ ;  /* 0x0000001f5b056819 */ /* 0x000fe400000006ff */
[----:B------:R-:W-:Y:S01]  /*64f0*/  @P2 SEL R3, R6, R3, !P3 ;  /* 0x0000000306032207 */ /* 0x000fe20005800000 */
[----:B------:R-:W-:Y:S01]  /*6500*/  IMAD.IADD R39, R36, 0x1, -R39 ;  /* 0x0000000124277824 */ /* 0x000fe200078e0a27 */
[----:B------:R-:W1:Y:S01]  /*6510*/  @P6 SYNCS.PHASECHK.TRANS64.TRYWAIT P1, [R2+URZ+0xa0], R5 ;  /* 0x0000a005020065a7 */ /* 0x000e6200080211ff */
[----:B------:R-:W-:Y:S02]  /*6520*/  LOP3.LUT R0, R0, 0xffffff00, RZ, 0xc0, !PT ;  /* 0xffffff0000007812 */ /* 0x000fe400078ec0ff */
[----:B------:R-:W-:Y:S03]  /*6530*/  LOP3.LUT R3, R3, 0x1, RZ, 0xc0, !PT ;  /* 0x0000000103037812 */ /* 0x000fe600078ec0ff */
[----:B------:R-:W-:Y:S01]  /*6540*/  IMAD.IADD R0, R37, 0x1, R0 ;  /* 0x0000000125007824 */ /* 0x000fe200078e0200 */
[----:B------:R-:W-:Y:S03]  /*6550*/  ISETP.NE.U32.AND P5, PT, R3, 0x1, PT ;  /* 0x000000010300780c */ /* 0x000fe60003fa5070 */
[----:B------:R-:W-:Y:S01]  /*6560*/  IMAD R39, R39, 0x100000, R0 ;  /* 0x0010000027277824 */ /* 0x000fe200078e0200 */
[----:B------:R-:W-:Y:S01]  /*6570*/  P2R R101, PR, RZ, 0x20 ;  /* 0x00000020ff657803 */ /* 0x000fe20000000000 */
[----:B------:R2:W4:Y:S01]  /*6580*/  SYNCS.PHASECHK.TRANS64.TRYWAIT P0, [R71+URZ+0x110], R4 ;  /* 0x00011004470075a7 */ /* 0x00052200080011ff */
[----:B-1----:R-:W-:Y:S01]  /*6590*/  @P6 SEL R100, RZ, 0x1, !P1 ;  /* 0x00000001ff646807 */ /* 0x002fe20004800000 */
[----:B--2---:R-:W-:Y:S06]  /*65a0*/  @!P6 BRA `(.L_x_105) ;  /* 0x000000000080e947 */ /* 0x004fec0003800000 */
[----:B------:R-:W-:Y:S01]  /*65b0*/  @P5 IMAD R6, R93, 0x1000, R84 ;  /* 0x000010005d065824 */ /* 0x000fe200078e0254 */
[----:B------:R-:W1:Y:S01]  /*65c0*/  S2R R0, SR_CgaCtaId ;  /* 0x0000000000007919 */ /* 0x000e620000008800 */
[----:B------:R-:W-:Y:S01]  /*65d0*/  ISETP.NE.AND P1, PT, R100, RZ, PT ;  /* 0x000000ff6400720c */ /* 0x000fe20003f25270 */
[----:B------:R-:W-:Y:S01]  /*65e0*/  BSSY B0, `(.L_x_106) ;  /* 0x000000b000007945 */ /* 0x000fe20003800000 */
[----:B------:R-:W-:Y:S01]  /*65f0*/  @P5 VIADD R5, R6, UR44 ;  /* 0x0000002c06055c36 */ /* 0x000fe20008000000 */
[----:B------:R-:W-:Y:S02]  /*6600*/  CS2R R74, SRZ ;  /* 0x00000000004a7805 */ /* 0x000fe4000001ff00 */
[----:B------:R-:W-:Y:S02]  /*6610*/  CS2R R72, SRZ ;  /* 0x0000000000487805 */ /* 0x000fe4000001ff00 */
[----:B------:R-:W-:Y:S01]  /*6620*/  CS2R R78, SRZ ;  /* 0x00000000004e7805 */ /* 0x000fe2000001ff00 */
[----:B------:R-:W-:Y:S01]  /*6630*/  @P5 IMAD R5, R95, -0x10, R5 ;  /* 0xfffffff05f055824 */ /* 0x000fe200078e0205 */
[----:B------:R-:W-:Y:S04]  /*6640*/  CS2R R76, SRZ ;  /* 0x00000000004c7805 */ /* 0x000fe8000001ff00 */
[----:B------:R-:W-:Y:S05]  /*6650*/  @P1 BRA `(.L_x_107) ;  /* 0x00000000000c1947 */ /* 0x000fea0003800000 */
[----:B------:R-:W-:Y:S04]  /*6660*/  SHF.L.U32 R3, R91, 0x1f, RZ ;  /* 0x0000001f5b037819 */ /* 0x000fe800000006ff */
[----:B------:R-:W2:Y:S02]  /*6670*/  SYNCS.PHASECHK.TRANS64.TRYWAIT P1, [R2+URZ+0xa0], R3 ;  /* 0x0000a003020075a7 */ /* 0x000ea400080211ff */
[----:B--2---:R-:W-:Y:S05]  /*6680*/  @!P1 BRA `(.L_x_108) ;  /* 0x0000004000989947 */ /* 0x004fea0003800000 */
.L_x_107:
[----:B------:R-:W-:Y:S05]  /*6690*/  BSYNC B0 ;  /* 0x0000000000007941 */ /* 0x000fea0003800000 */
.L_x_106:
[----:B------:R-:W-:Y:S01]  /*66a0*/  ISETP.NE.AND P1, PT, R101, RZ, PT ;  /* 0x000000ff6500720c */ /* 0x000fe20003f25270 */
[----:B--2---:R-:W-:Y:S02]  /*66b0*/  VIADD R3, R2, 0xc0 ;  /* 0x000000c002037836 */ /* 0x004fe40000000000 */
[----:B------:R-:W-:Y:S03]  /*66c0*/  VIADD R93, R93, 0x1 ;  /* 0x000000015d5d7836 */ /* 0x000fe60000000000 */
[----:B-1----:R-:W-:Y:S07]  /*66d0*/  PRMT R0, R0, 0x654, R3 ;  /* 0x0000065400007816 */ /* 0x002fee0000000003 */
[----:B------:R1:W2:Y:S04]  /*66e0*/  @P1 LDS.128 R72, [R6+UR44+0x200] ;  /* 0x0002002c06481984 */ /* 0x0002a80008000c00 */
[----:B------:R1:W1:Y:S01]  /*66f0*/  @P1 LDS.128 R76, [R5+0x210] ;  /* 0x00021000054c1984 */ /* 0x0002620000000c00 */
[C---:B------:R-:W-:Y:S01]  /*6700*/  ISETP.NE.AND P1, PT, R93.reuse, 0x4, PT ;  /* 0x000000045d00780c */ /* 0x040fe20003f25270 */
[----:B------:R-:W-:Y:S01]  /*6710*/  @!PT LDS RZ, [RZ] ;  /* 0x00000000fffff984 */ /* 0x000fe20000000800 */
[----:B------:R-:W-:Y:S01]  /*6720*/  @!PT LDS RZ, [RZ] ;  /* 0x00000000fffff984 */ /* 0x000fe20000000800 */
[----:B------:R-:W-:Y:S01]  /*6730*/  @!PT LDS RZ, [RZ] ;  /* 0x00000000fffff984 */ /* 0x000fe20000000800 */
[----:B------:R-:W-:Y:S01]  /*6740*/  @!PT LDS RZ, [RZ] ;  /* 0x00000000fffff984 */ /* 0x000fe20000000800 */
[----:B------:R5:W-:Y:S06]  /*6750*/  MEMBAR.ALL.CTA ;  /* 0x0000000000007992 */ /* 0x000bec0000008000 */
[----:B-----5:R-:W5:Y:S01]  /*6760*/  FENCE.VIEW.ASYNC.S ;  /* 0x00000000000073c6 */ /* 0x020f620000000000 */
[----:B------:R-:W-:Y:S01]  /*6770*/  SEL R93, R93, RZ, P1 ;  /* 0x000000ff5d5d7207 */ /* 0x000fe20000800000 */
[----:B-----5:R5:W-:Y:S02]  /*6780*/  SYNCS.ARRIVE.TRANS64.RED.A1T0 RZ, [R0+URZ], RZ ;  /* 0x000000ff00ff79a7 */ /* 0x020be400081004ff */
[----:B-----5:R-:W-:Y:S04]  /*6790*/  SEL R0, RZ, 0x1, P1 ;  /* 0x00000001ff007807 */ /* 0x020fe80000800000 */
[----:B--2---:R-:W-:Y:S02]  /*67a0*/  LOP3.LUT R91, R91, R0, RZ, 0x3c, !PT ;  /* 0x000000005b5b7212 */ /* 0x004fe400078e3cff */
.L_x_105:
[----:B------:R-:W-:Y:S05]  /*67b0*/  BSYNC B1 ;  /* 0x0000000000017941 */ /* 0x000fea0003800000 */
.L_x_104:
[----:B------:R-:W-:Y:S04]  /*67c0*/  SHF.R.U32.HI R3, RZ, 0x15, R39 ;  /* 0x00000015ff037819 */ /* 0x000fe80000011627 */
[----:B------:R-:W-:Y:S01]  /*67d0*/  LOP3.LUT P1, RZ, R3, 0x3, R86, 0x48, !PT ;  /* 0x0000000303ff7812 */ /* 0x000fe20007824856 */
[----:B------:R-:W-:Y:S01]  /*67e0*/  @!UPT UIADD3 URZ, UPT, UPT, URZ, URZ, URZ ;  /* 0x000000fffffff290 */ /* 0x000fe2000fffe0ff */
[----:B----4-:R-:W-:Y:S11]  /*67f0*/  @P0 BRA `(.L_x_109) ;  /* 0x0000000000080947 */ /* 0x010ff60003800000 */
[----:B------:R-:W2:Y:S02]  /*6800*/  SYNCS.PHASECHK.TRANS64.TRYWAIT P0, [R71+URZ+0x110], R4 ;  /* 0x00011004470075a7 */ /* 0x000ea400080011ff */
[----:B--2---:R-:W-:Y:S05]  /*6810*/  @!P0 BRA `(.L_x_110) ;  /* 0x0000004000488947 */ /* 0x004fea0003800000 */
.L_x_109:
[----:B------:R-:W-:Y:S05]  /*6820*/  @!P1 BRA `(.L_x_111) ;  /* 0x0000000000409947 */ /* 0x000fea0003800000 */
[----:B------:R-:W1:Y:S01]  /*6830*/  LDCU.64 UR8, c[0x4][0x78] ;  /* 0x01000f00ff0877ac */ /* 0x000e620008000a00 */
[----:B------:R-:W-:Y:S01]  /*6840*/  MOV R3, 0x0 ;  /* 0x0000000000037802 */ /* 0x000fe20000000f00 */
[----:B------:R-:W-:Y:S02]  /*6850*/  HFMA2 R12, -RZ, RZ, 0, 5.9604644775390625e-08 ;  /* 0x00000001ff0c7431 */ /* 0x000fe400000001ff */
[----:B------:R-:W-:Y:S02]  /*6860*/  IMAD.MOV.U32 R8, RZ, RZ, 0x192 ;  /* 0x00000192ff087424 */ /* 0x000fe400078e00ff */
[----:B------:R-:W-:Y:S01]  /*6870*/  IMAD.MOV.U32 R13, RZ, RZ, RZ ;  /* 0x000000ffff0d7224 */ /* 0x000fe200078e00ff */
[----:B------:R-:W4:Y:S01]  /*6880*/  LDCU.64 UR6, c[0x4][0x80] ;  /* 0x01001000ff0677ac */ /* 0x000f220008000a00 */
[----:B------:R-:W3:Y:S01]  /*6890*/  LDC.64 R2, c[0x4][R3] ;  /* 0x0100000003027b82 */ /* 0x000ee20000000a00 */
[----:B------:R-:W5:Y:S01]  /*68a0*/  LDCU.64 UR4, c[0x4][0x18] ;  /* 0x01000300ff0477ac */ /* 0x000f620008000a00 */
[----:B-1----:R-:W-:Y:S01]  /*68b0*/  MOV R5, UR9 ;  /* 0x0000000900057c02 */ /* 0x002fe20008000f00 */
[----:B--2---:R-:W-:Y:S01]  /*68c0*/  IMAD.U32 R4, RZ, RZ, UR8 ;  /* 0x00000008ff047e24 */ /* 0x004fe2000f8e00ff */
[----:B----4-:R-:W-:Y:S01]  /*68d0*/  MOV R7, UR7 ;  /* 0x0000000700077c02 */ /* 0x010fe20008000f00 */
[----:B------:R-:W-:Y:S01]  /*68e0*/  IMAD.U32 R6, RZ, RZ, UR6 ;  /* 0x00000006ff067e24 */ /* 0x000fe2000f8e00ff */
[----:B-----5:R-:W-:Y:S01]  /*68f0*/  MOV R11, UR5 ;  /* 0x00000005000b7c02 */ /* 0x020fe20008000f00 */
[----:B------:R-:W-:Y:S02]  /*6900*/  IMAD.U32 R10, RZ, RZ, UR4 ;  /* 0x00000004ff0a7e24 */ /* 0x000fe4000f8e00ff */
[----:B------:R-:W-:Y:S07]  /*6910*/  LEPC R20, `(.L_x_111) ;  /* 0x000000001014794e */ /* 0x000fee0000000000 */
[----:B---3--:R-:W-:Y:S05]  /*6920*/  CALL.ABS.NOINC R2 ;  /* 0x0000000002007343 */ /* 0x008fea0003c00000 */
.L_x_111:
[-C--:B------:R-:W-:Y:S01]  /*6930*/  F2FP.F16.E4M3.UNPACK_B R42, R72.reuse ;  /* 0x00000048ff2a723e */ /* 0x080fe200020006ff */
[----:B------:R-:W-:Y:S05]  /*6940*/  WARPSYNC.ALL ;  /* 0x0000000000007948 */ /* 0x000fea0003800000 */
[----:B------:R-:W-:Y:S01]  /*6950*/  R2UR UR4, R39 ;  /* 0x00000000270472ca */ /* 0x000fe200000e0000 */
[--C-:B------:R-:W-:Y:S01]  /*6960*/  HADD2.F32 R40, -RZ, R42.reuse.H0_H0 ;  /* 0x2000002aff287230 */ /* 0x100fe20000004100 */
[----:B------:R-:W-:Y:S01]  /*6970*/  F2FP.F16.E4M3.UNPACK_B R43, R72.H1 ;  /* 0x00000048ff2b723e */ /* 0x000fe200030006ff */
[----:B------:R-:W-:Y:S01]  /*6980*/  HADD2.F32 R42, -RZ, R42.H1_H1 ;  /* 0x3000002aff2a7230 */ /* 0x000fe20000004100 */
[-C--:B------:R-:W-:Y:S01]  /*6990*/  F2FP.F16.E4M3.UNPACK_B R45, R73.reuse ;  /* 0x00000049ff2d723e */ /* 0x080fe200020006ff */
[----:B------:R-:W-:Y:S01]  /*69a0*/  BSSY.RECONVERGENT B0, `(.L_x_112) ;  /* 0x0000099000007945 */ /* 0x000fe20003800200 */
[----:B------:R-:W-:Y:S01]  /*69b0*/  F2FP.F16.E4M3.UNPACK_B R47, R73.H1 ;  /* 0x00000049ff2f723e */ /* 0x000fe200030006ff */
[--C-:B------:R-:W-:Y:S01]  /*69c0*/  HADD2.F32 R44, -RZ, R43.reuse.H0_H0 ;  /* 0x2000002bff2c7230 */ /* 0x100fe20000004100 */
[-C--:B------:R-:W-:Y:S01]  /*69d0*/  F2FP.F16.E4M3.UNPACK_B R49, R74.reuse ;  /* 0x0000004aff31723e */ /* 0x080fe200020006ff */
[----:B------:R-:W-:Y:S01]  /*69e0*/  HADD2.F32 R46, -RZ, R43.H1_H1 ;  /* 0x3000002bff2e7230 */ /* 0x000fe20000004100 */
[----:B------:R-:W-:Y:S01]  /*69f0*/  F2FP.F16.E4M3.UNPACK_B R51, R74.H1 ;  /* 0x0000004aff33723e */ /* 0x000fe200030006ff */
[--C-:B------:R-:W-:Y:S01]  /*6a00*/  HADD2.F32 R43, -RZ, R45.reuse.H0_H0 ;  /* 0x2000002dff2b7230 */ /* 0x100fe20000004100 */
[-C--:B------:R-:W-:Y:S01]  /*6a10*/  F2FP.F16.E4M3.UNPACK_B R53, R75.reuse ;  /* 0x0000004bff35723e */ /* 0x080fe200020006ff */
[----:B-12---:R-:W-:Y:S01]  /*6a20*/  LDTM.16dp32bit_t0_t15.x32 R4, tmem[UR4] ;  /* 0x00000004000479ee */ /* 0x006fe20008a80000 */
[----:B------:R-:W3:Y:S01]  /*6a30*/  LDTM.16dp32bit_t16_t31.x32 R4, tmem[UR4+0x20] ;  /* 0x00002004000479ee */ /* 0x000ee20008aa0000 */
[----:B------:R-:W-:Y:S01]  /*6a40*/  IADD3 R112, PT, PT, R84, UR44, RZ ;  /* 0x0000002c54707c10 */ /* 0x000fe2000fffe0ff */
[----:B------:R-:W-:Y:S01]  /*6a50*/  HADD2.F32 R48, -RZ, R45.H1_H1 ;  /* 0x3000002dff307230 */ /* 0x000fe20000004100 */
[----:B------:R-:W-:Y:S01]  /*6a60*/  SHF.L.U32 R103, R90, 0x4, RZ ;  /* 0x000000045a677819 */ /* 0x000fe200000006ff */
[----:B------:R-:W-:Y:S01]  /*6a70*/  HADD2.F32 R52, -RZ, R49.H1_H1 ;  /* 0x30000031ff347230 */ /* 0x000fe20000004100 */
[----:B------:R-:W-:Y:S01]  /*6a80*/  F2FP.F16.E4M3.UNPACK_B R55, R75.H1 ;  /* 0x0000004bff37723e */ /* 0x000fe200030006ff */
[----:B------:R-:W-:Y:S01]  /*6a90*/  HADD2.F32 R56, -RZ, R53.H1_H1 ;  /* 0x30000035ff387230 */ /* 0x000fe20000004100 */
[-C--:B------:R-:W-:Y:S01]  /*6aa0*/  F2FP.F16.E4M3.UNPACK_B R57, R76.reuse ;  /* 0x0000004cff39723e */ /* 0x080fe200020006ff */
[--C-:B------:R-:W-:Y:S01]  /*6ab0*/  HADD2.F32 R45, -RZ, R47.reuse.H0_H0 ;  /* 0x2000002fff2d7230 */ /* 0x100fe20000004100 */
[----:B------:R-:W-:Y:S01]  /*6ac0*/  F2FP.F16.E4M3.UNPACK_B R59, R76.H1 ;  /* 0x0000004cff3b723e */ /* 0x000fe200030006ff */
[----:B------:R-:W-:Y:S01]  /*6ad0*/  HADD2.F32 R50, -RZ, R47.H1_H1 ;  /* 0x3000002fff327230 */ /* 0x000fe20000004100 */
[-C--:B------:R-:W-:Y:S01]  /*6ae0*/  F2FP.F16.E4M3.UNPACK_B R61, R77.reuse ;  /* 0x0000004dff3d723e */ /* 0x080fe200020006ff */
[----:B------:R-:W-:Y:S01]  /*6af0*/  HADD2.F32 R47, -RZ, R49.H0_H0 ;  /* 0x20000031ff2f7230 */ /* 0x000fe20000004100 */
[----:B------:R-:W-:Y:S01]  /*6b00*/  F2FP.F16.E4M3.UNPACK_B R63, R77.H1 ;  /* 0x0000004dff3f723e */ /* 0x000fe200030006ff */
[----:B------:R-:W-:Y:S01]  /*6b10*/  HADD2.F32 R60, -RZ, R57.H1_H1 ;  /* 0x30000039ff3c7230 */ /* 0x000fe20000004100 */
[-C--:B------:R-:W-:Y:S01]  /*6b20*/  F2FP.F16.E4M3.UNPACK_B R65, R78.reuse ;  /* 0x0000004eff41723e */ /* 0x080fe200020006ff */
[----:B------:R-:W-:Y:S01]  /*6b30*/  HADD2.F32 R64, -RZ, R61.H1_H1 ;  /* 0x3000003dff407230 */ /* 0x000fe20000004100 */
[----:B------:R-:W-:Y:S01]  /*6b40*/  F2FP.F16.E4M3.UNPACK_B R67, R78.H1 ;  /* 0x0000004eff43723e */ /* 0x000fe200030006ff */
[----:B------:R-:W-:Y:S01]  /*6b50*/  HADD2.F32 R49, -RZ, R51.H0_H0 ;  /* 0x20000033ff317230 */ /* 0x000fe20000004100 */
[----:B------:R-:W-:Y:S01]  /*6b60*/  ISETP.NE.AND P0, PT, R97, RZ, PT ;  /* 0x000000ff6100720c */ /* 0x000fe20003f05270 */
[----:B------:R-:W-:Y:S01]  /*6b70*/  HADD2.F32 R68, -RZ, R65.H1_H1 ;  /* 0x30000041ff447230 */ /* 0x000fe20000004100 */
[----:B------:R-:W-:Y:S01]  /*6b80*/  ISETP.NE.AND P6, PT, R102, RZ, PT ;  /* 0x000000ff6600720c */ /* 0x000fe20003fc5270 */
[----:B------:R-:W-:Y:S02]  /*6b90*/  HADD2.F32 R54, -RZ, R51.H1_H1 ;  /* 0x30000033ff367230 */ /* 0x000fe40000004100 */
[C---:B---3--:R-:W-:Y:S01]  /*6ba0*/  FMUL R0, R38.reuse, R4 ;  /* 0x0000000426007220 */ /* 0x048fe20000400000 */
[C---:B------:R-:W-:Y:S01]  /*6bb0*/  FMUL R2, R38.reuse, R5 ;  /* 0x0000000526027220 */ /* 0x040fe20000400000 */
[C---:B------:R-:W-:Y:S01]  /*6bc0*/  FMUL R4, R38.reuse, R8 ;  /* 0x0000000826047220 */ /* 0x040fe20000400000 */
[C---:B------:R-:W-:Y:S01]  /*6bd0*/  FMUL R5, R38.reuse, R9 ;  /* 0x0000000926057220 */ /* 0x040fe20000400000 */
[C---:B------:R-:W-:Y:S01]  /*6be0*/  FFMA R0, R41.reuse, R40, R0 ;  /* 0x0000002829007223 */ /* 0x040fe20000000000 */
[C---:B------:R-:W-:Y:S01]  /*6bf0*/  FFMA R2, R41.reuse, R42, R2 ;  /* 0x0000002a29027223 */ /* 0x040fe20000000002 */
[C---:B------:R-:W-:Y:S01]  /*6c00*/  FMUL R8, R38.reuse, R12 ;  /* 0x0000000c26087220 */ /* 0x040fe20000400000 */
[C---:B------:R-:W-:Y:S01]  /*6c10*/  FMUL R9, R38.reuse, R13 ;  /* 0x0000000d26097220 */ /* 0x040fe20000400000 */
[----:B------:R-:W-:Y:S02]  /*6c20*/  HADD2.F32 R51, -RZ, R53.H0_H0 ;  /* 0x20000035ff337230 */ /* 0x000fe40000004100 */
[C---:B------:R-:W-:Y:S01]  /*6c30*/  FMUL R12, R38.reuse, R16 ;  /* 0x00000010260c7220 */ /* 0x040fe20000400000 */
        /* <DEDUP_REMOVED lines=13> */
[C---:B------:R-:W-:Y:S01]  /*6d10*/  FFMA R3, R41.reuse, R44, R3 ;  /* 0x0000002c29037223 */ /* 0x040fe20000000003 */
[----:B------:R-:W-:Y:S01]  /*6d20*/  F2FP.F16.E4M3.UNPACK_B R40, R79 ;  /* 0x0000004fff28723e */ /* 0x000fe200020006ff */
[C---:B------:R-:W-:Y:S01]  /*6d30*/  FFMA R7, R41.reuse, R46, R7 ;  /* 0x0000002e29077223 */ /* 0x040fe20000000007 */
[C---:B------:R-:W-:Y:S01]  /*6d40*/  FFMA R4, R41.reuse, R43, R4 ;  /* 0x0000002b29047223 */ /* 0x040fe20000000004 */
[----:B------:R-:W-:Y:S01]  /*6d50*/  F2FP.F16.E4M3.UNPACK_B R42, R79.H1 ;  /* 0x0000004fff2a723e */ /* 0x000fe200030006ff */
[C---:B------:R-:W-:Y:S01]  /*6d60*/  FFMA R5, R41.reuse, R48, R5 ;  /* 0x0000003029057223 */ /* 0x040fe20000000005 */
[----:B------:R-:W-:Y:S01]  /*6d70*/  FFMA R6, R41, R45, R6 ;  /* 0x0000002d29067223 */ /* 0x000fe20000000006 */
[----:B------:R-:W-:Y:S01]  /*6d80*/  F2FP.SATFINITE.E4M3.F32.PACK_AB_MERGE_C R99, R7, R3, RZ ;  /* 0x000000030763723e */ /* 0x000fe200048070ff */
[C---:B------:R-:W-:Y:S01]  /*6d90*/  FFMA R11, R41.reuse, R50, R11 ;  /* 0x00000032290b7223 */ /* 0x040fe2000000000b */
[C---:B------:R-:W-:Y:S01]  /*6da0*/  FFMA R8, R41.reuse, R47, R8 ;  /* 0x0000002f29087223 */ /* 0x040fe20000000008 */
[----:B------:R-:W-:Y:S01]  /*6db0*/  FMUL R10, R38, R14 ;  /* 0x0000000e260a7220 */ /* 0x000fe20000400000 */
[----:B------:R-:W-:Y:S01]  /*6dc0*/  F2FP.SATFINITE.E4M3.F32.PACK_AB_MERGE_C R104, R2, R0, R99 ;  /* 0x000000000268723e */ /* 0x000fe20004807063 */
[----:B------:R-:W-:Y:S01]  /*6dd0*/  FFMA R9, R41, R52, R9 ;  /* 0x0000003429097223 */ /* 0x000fe20000000009 */
[----:B------:R-:W-:Y:S01]  /*6de0*/  F2FP.SATFINITE.E4M3.F32.PACK_AB_MERGE_C R105, R11, R6, RZ ;  /* 0x000000060b69723e */ /* 0x000fe200048070ff */
[----:B------:R-:W-:Y:S01]  /*6df0*/  FFMA R10, R41, R49, R10 ;  /* 0x00000031290a7223 */ /* 0x000fe2000000000a */
[----:B------:R-:W-:Y:S01]  /*6e00*/  IADD3 R99, PT, PT, R112, R103, RZ ;  /* 0x0000006770637210 */ /* 0x000fe20007ffe0ff */
[C---:B------:R-:W-:Y:S01]  /*6e10*/  FMUL R15, R38.reuse, R15 ;  /* 0x0000000f260f7220 */ /* 0x040fe20000400000 */
[--C-:B------:R-:W-:Y:S01]  /*6e20*/  HADD2.F32 R53, -RZ, R55.reuse.H0_H0 ;  /* 0x20000037ff357230 */ /* 0x100fe20000004100 */
[----:B------:R-:W-:Y:S01]  /*6e30*/  F2FP.SATFINITE.E4M3.F32.PACK_AB_MERGE_C R105, R5, R4, R105 ;  /* 0x000000040569723e */ /* 0x000fe20004807069 */
[----:B------:R-:W-:Y:S02]  /*6e40*/  HADD2.F32 R58, -RZ, R55.H1_H1 ;  /* 0x30000037ff3a7230 */ /* 0x000fe40000004100 */
[C---:B------:R-:W-:Y:S01]  /*6e50*/  FFMA R15, R41.reuse, R54, R15 ;  /* 0x00000036290f7223 */ /* 0x040fe2000000000f */
[C---:B------:R-:W-:Y:S01]  /*6e60*/  FFMA R12, R41.reuse, R51, R12 ;  /* 0x00000033290c7223 */ /* 0x040fe2000000000c */
[C---:B------:R-:W-:Y:S01]  /*6e70*/  FFMA R13, R41.reuse, R56, R13 ;  /* 0x00000038290d7223 */ /* 0x040fe2000000000d */
[----:B------:R-:W-:Y:S02]  /*6e80*/  HADD2.F32 R55, -RZ, R57.H0_H0 ;  /* 0x20000039ff377230 */ /* 0x000fe40000004100 */
[C---:B------:R-:W-:Y:S01]  /*6e90*/  FMUL R14, R38.reuse, R18 ;  /* 0x00000012260e7220 */ /* 0x040fe20000400000 */
[C---:B------:R-:W-:Y:S01]  /*6ea0*/  FMUL R19, R38.reuse, R19 ;  /* 0x0000001326137220 */ /* 0x040fe20000400000 */
[--C-:B------:R-:W-:Y:S02]  /*6eb0*/  HADD2.F32 R57, -RZ, R59.reuse.H0_H0 ;  /* 0x2000003bff397230 */ /* 0x100fe40000004100 */
[C---:B------:R-:W-:Y:S01]  /*6ec0*/  FMUL R18, R38.reuse, R22 ;  /* 0x0000001626127220 */ /* 0x040fe20000400000 */
[C---:B------:R-:W-:Y:S01]  /*6ed0*/  FFMA R14, R41.reuse, R53, R14 ;  /* 0x00000035290e7223 */ /* 0x040fe2000000000e */
[----:B------:R-:W-:Y:S02]  /*6ee0*/  HADD2.F32 R62, -RZ, R59.H1_H1 ;  /* 0x3000003bff3e7230 */ /* 0x000fe40000004100 */
[C---:B------:R-:W-:Y:S01]  /*6ef0*/  FFMA R19, R41.reuse, R58, R19 ;  /* 0x0000003a29137223 */ /* 0x040fe20000000013 */
[----:B------:R-:W-:Y:S02]  /*6f00*/  HADD2.F32 R59, -RZ, R61.H0_H0 ;  /* 0x2000003dff3b7230 */ /* 0x000fe40000004100 */
[C---:B------:R-:W-:Y:S01]  /*6f10*/  FMUL R23, R38.reuse, R23 ;  /* 0x0000001726177220 */ /* 0x040fe20000400000 */
[C---:B------:R-:W-:Y:S01]  /*6f20*/  FFMA R16, R41.reuse, R55, R16 ;  /* 0x0000003729107223 */ /* 0x040fe20000000010 */
[C---:B------:R-:W-:Y:S01]  /*6f30*/  FFMA R17, R41.reuse, R60, R17 ;  /* 0x0000003c29117223 */ /* 0x040fe20000000011 */
[--C-:B------:R-:W-:Y:S02]  /*6f40*/  HADD2.F32 R61, -RZ, R63.reuse.H0_H0 ;  /* 0x2000003fff3d7230 */ /* 0x100fe40000004100 */
[C---:B------:R-:W-:Y:S01]  /*6f50*/  FFMA R18, R41.reuse, R57, R18 ;  /* 0x0000003929127223 */ /* 0x040fe20000000012 */
[----:B------:R-:W-:Y:S02]  /*6f60*/  HADD2.F32 R66, -RZ, R63.H1_H1 ;  /* 0x3000003fff427230 */ /* 0x000fe40000004100 */
[C---:B------:R-:W-:Y:S01]  /*6f70*/  FMUL R22, R38.reuse, R26 ;  /* 0x0000001a26167220 */ /* 0x040fe20000400000 */
[----:B------:R-:W-:Y:S02]  /*6f80*/  HADD2.F32 R63, -RZ, R65.H0_H0 ;  /* 0x20000041ff3f7230 */ /* 0x000fe40000004100 */
[C---:B------:R-:W-:Y:S01]  /*6f90*/  FFMA R23, R41.reuse, R62, R23 ;  /* 0x0000003e29177223 */ /* 0x040fe20000000017 */
[C---:B------:R-:W-:Y:S01]  /*6fa0*/  FMUL R27, R38.reuse, R27 ;  /* 0x0000001b261b7220 */ /* 0x040fe20000400000 */
[C---:B------:R-:W-:Y:S01]  /*6fb0*/  FFMA R20, R41.reuse, R59, R20 ;  /* 0x0000003b29147223 */ /* 0x040fe20000000014 */
[C---:B------:R-:W-:Y:S01]  /*6fc0*/  FFMA R21, R41.reuse, R64, R21 ;  /* 0x0000004029157223 */ /* 0x040fe20000000015 */
[--C-:B------:R-:W-:Y:S02]  /*6fd0*/  HADD2.F32 R65, -RZ, R67.reuse.H0_H0 ;  /* 0x20000043ff417230 */ /* 0x100fe40000004100 */
[C---:B------:R-:W-:Y:S01]  /*6fe0*/  FFMA R22, R41.reuse, R61, R22 ;  /* 0x0000003d29167223 */ /* 0x040fe20000000016 */
[----:B------:R-:W-:Y:S02]  /*6ff0*/  HADD2.F32 R70, -RZ, R67.H1_H1 ;  /* 0x30000043ff467230 */ /* 0x000fe40000004100 */
[C---:B------:R-:W-:Y:S01]  /*7000*/  FMUL R26, R38.reuse, R30 ;  /* 0x0000001e261a7220 */ /* 0x040fe20000400000 */
[--C-:B------:R-:W-:Y:S02]  /*7010*/  HADD2.F32 R67, -RZ, R40.reuse.H0_H0 ;  /* 0x20000028ff437230 */ /* 0x100fe40000004100 */
[C---:B------:R-:W-:Y:S01]  /*7020*/  FFMA R27, R41.reuse, R66, R27 ;  /* 0x00000042291b7223 */ /* 0x040fe2000000001b */
[C---:B------:R-:W-:Y:S01]  /*7030*/  FMUL R31, R38.reuse, R31 ;  /* 0x0000001f261f7220 */ /* 0x040fe20000400000 */
[C---:B------:R-:W-:Y:S01]  /*7040*/  FFMA R24, R41.reuse, R63, R24 ;  /* 0x0000003f29187223 */ /* 0x040fe20000000018 */
[----:B------:R-:W-:Y:S02]  /*7050*/  HADD2.F32 R40, -RZ, R40.H1_H1 ;  /* 0x30000028ff287230 */ /* 0x000fe40000004100 */
[C---:B------:R-:W-:Y:S01]  /*7060*/  FFMA R25, R41.reuse, R68, R25 ;  /* 0x0000004429197223 */ /* 0x040fe20000000019 */
[--C-:B------:R-:W-:Y:S02]  /*7070*/  HADD2.F32 R69, -RZ, R42.reuse.H0_H0 ;  /* 0x2000002aff457230 */ /* 0x100fe40000004100 */
[C---:B------:R-:W-:Y:S01]  /*7080*/  FFMA R26, R41.reuse, R65, R26 ;  /* 0x00000041291a7223 */ /* 0x040fe2000000001a */
[----:B------:R-:W-:Y:S02]  /*7090*/  HADD2.F32 R42, -RZ, R42.H1_H1 ;  /* 0x3000002aff2a7230 */ /* 0x000fe40000004100 */
[C---:B------:R-:W-:Y:S01]  /*70a0*/  FMUL R30, R38.reuse, R34 ;  /* 0x00000022261e7220 */ /* 0x040fe20000400000 */
[----:B------:R-:W-:Y:S01]  /*70b0*/  FFMA R31, R41, R70, R31 ;  /* 0x00000046291f7223 */ /* 0x000fe2000000001f */
[----:B------:R-:W-:Y:S01]  /*70c0*/  FMUL R35, R38, R35 ;  /* 0x0000002326237220 */ /* 0x000fe20000400000 */
[----:B------:R-:W-:Y:S01]  /*70d0*/  F2FP.SATFINITE.E4M3.F32.PACK_AB_MERGE_C R106, R15, R10, RZ ;  /* 0x0000000a0f6a723e */ /* 0x000fe200048070ff */
[----:B------:R-:W-:Y:S01]  /*70e0*/  FFMA R28, R41, R67, R28 ;  /* 0x00000043291c7223 */ /* 0x000fe2000000001c */
[----:B------:R-:W-:Y:S01]  /*70f0*/  F2FP.SATFINITE.E4M3.F32.PACK_AB_MERGE_C R107, R19, R14, RZ ;  /* 0x0000000e136b723e */ /* 0x000fe200048070ff */
[C---:B------:R-:W-:Y:S01]  /*7100*/  FFMA R29, R41.reuse, R40, R29 ;  /* 0x00000028291d7223 */ /* 0x040fe2000000001d */
[C---:B------:R-:W-:Y:S01]  /*7110*/  FFMA R30, R41.reuse, R69, R30 ;  /* 0x00000045291e7223 */ /* 0x040fe2000000001e */
[----:B------:R-:W-:Y:S01]  /*7120*/  FFMA R35, R41, R42, R35 ;  /* 0x0000002a29237223 */ /* 0x000fe20000000023 */
[----:B------:R-:W-:Y:S02]  /*7130*/  F2FP.SATFINITE.E4M3.F32.PACK_AB_MERGE_C R106, R9, R8, R106 ;  /* 0x00000008096a723e */ /* 0x000fe4000480706a */
[----:B------:R-:W-:Y:S02]  /*7140*/  F2FP.SATFINITE.E4M3.F32.PACK_AB_MERGE_C R107, R13, R12, R107 ;  /* 0x0000000c0d6b723e */ /* 0x000fe4000480706b */
[----:B------:R-:W-:Y:S02]  /*7150*/  F2FP.SATFINITE.E4M3.F32.PACK_AB_MERGE_C R108, R23, R18, RZ ;  /* 0x00000012176c723e */ /* 0x000fe400048070ff */
[----:B------:R-:W-:Y:S01]  /*7160*/  F2FP.SATFINITE.E4M3.F32.PACK_AB_MERGE_C R109, R27, R22, RZ ;  /* 0x000000161b6d723e */ /* 0x000fe200048070ff */
[----:B------:R1:W-:Y:S01]  /*7170*/  STS.128 [R84+UR44+0x4200], R104 ;  /* 0x0042006854007988 */ /* 0x0003e20008000c2c */
[----:B------:R-:W-:Y:S02]  /*7180*/  F2FP.SATFINITE.E4M3.F32.PACK_AB_MERGE_C R113, R31, R26, RZ ;  /* 0x0000001a1f71723e */ /* 0x000fe400048070ff */
[----:B------:R-:W-:Y:S02]  /*7190*/  F2FP.SATFINITE.E4M3.F32.PACK_AB_MERGE_C R114, R35, R30, RZ ;  /* 0x0000001e2372723e */ /* 0x000fe400048070ff */
[----:B------:R-:W-:Y:S02]  /*71a0*/  F2FP.SATFINITE.E4M3.F32.PACK_AB_MERGE_C R108, R17, R16, R108 ;  /* 0x00000010116c723e */ /* 0x000fe4000480706c */
[----:B------:R-:W-:Y:S02]  /*71b0*/  F2FP.SATFINITE.E4M3.F32.PACK_AB_MERGE_C R109, R21, R20, R109 ;  /* 0x00000014156d723e */ /* 0x000fe4000480706d */
[----:B------:R-:W-:Y:S02]  /*71c0*/  F2FP.SATFINITE.E4M3.F32.PACK_AB_MERGE_C R110, R25, R24, R113 ;  /* 0x00000018196e723e */ /* 0x000fe40004807071 */
[----:B------:R-:W-:Y:S02]  /*71d0*/  F2FP.SATFINITE.E4M3.F32.PACK_AB_MERGE_C R111, R29, R28, R114 ;  /* 0x0000001c1d6f723e */ /* 0x000fe40004807072 */
[----:B------:R-:W-:Y:S02]  /*71e0*/  LEA R112, R93, UR44, 0x3 ;  /* 0x0000002c5d707c11 */ /* 0x000fe4000f8e18ff */
[----:B------:R-:W-:Y:S01]  /*71f0*/  @P6 SHF.L.U32 R113, R91, 0x1f, RZ ;  /* 0x0000001f5b716819 */ /* 0x000fe200000006ff */
[----:B------:R1:W-:Y:S01]  /*7200*/  STS.128 [R99+0x4210], R108 ;  /* 0x0042106c63007388 */ /* 0x0003e20000000c00 */
[----:B------:R-:W-:Y:S01]  /*7210*/  @!PT LDS RZ, [RZ] ;  /* 0x00000000fffff984 */ /* 0x000fe20000000800 */
[----:B------:R-:W-:Y:S01]  /*7220*/  @!PT LDS RZ, [RZ] ;  /* 0x00000000fffff984 */ /* 0x000fe20000000800 */
[----:B------:R-:W-:Y:S01]  /*7230*/  @!PT LDS RZ, [RZ] ;  /* 0x00000000fffff984 */ /* 0x000fe20000000800 */
[----:B------:R-:W-:Y:S01]  /*7240*/  @!PT LDS RZ, [RZ] ;  /* 0x00000000fffff984 */ /* 0x000fe20000000800 */
[----:B------:R2:W-:Y:S07]  /*7250*/  MEMBAR.ALL.CTA ;  /* 0x0000000000007992 */ /* 0x0005ee0000008000 */
[----:B--2---:R-:W2:Y:S02]  /*7260*/  FENCE.VIEW.ASYNC.S ;  /* 0x00000000000073c6 */ /* 0x004ea40000000000 */
[----:B--2---:R-:W-:Y:S06]  /*7270*/  BAR.SYNC.DEFER_BLOCKING 0x1, 0x80 ;  /* 0x0042000000007b1d */ /* 0x004fec0000010000 */
[----:B------:R-:W-:Y:S05]  /*7280*/  @P0 BRA `(.L_x_113) ;  /* 0x0000000000280947 */ /* 0x000fea0003800000 */
[----:B------:R-:W-:Y:S01]  /*7290*/  UIADD3 UR4, UPT, UPT, UR44, 0x4200, URZ ;  /* 0x000042002c047890 */ /* 0x000fe2000fffe0ff */
[----:B------:R-:W-:Y:S05]  /*72a0*/  UMOV UR51, UR36 ;  /* 0x0000002400337c82 */ /* 0x000fea0008000000 */
[----:B------:R-:W-:Y:S01]  /*72b0*/  MOV R96, UR4 ;  /* 0x0000000400607c02 */ /* 0x000fe20008000f00 */
[----:B------:R-:W-:Y:S03]  /*72c0*/  UIADD3 UR4, UP0, UPT, UR62, 0x680, URZ ;  /* 0x000006803e047890 */ /* 0x000fe6000ff1e0ff */
[----:B------:R-:W-:Y:S01]  /*72d0*/  R2UR UR48, R96 ;  /* 0x00000000603072ca */ /* 0x000fe200000e0000 */
[----:B------:R-:W-:Y:S11]  /*72e0*/  UIADD3.X UR5, UPT, UPT, URZ, UR63, URZ, UP0, !UPT ;  /* 0x0000003fff057290 */ /* 0x000ff600087fe4ff */
[----:B------:R-:W-:Y:S01]  /*72f0*/  @!UPT UIADD3 URZ, UPT, UPT, URZ, URZ, URZ ;  /* 0x000000fffffff290 */ /* 0x000fe2000fffe0ff */
[----:B------:R2:W-:Y:S01]  /*7300*/  UTMASTG.3D [UR48], [UR4] ;  /* 0x00000030040073b5 */ /* 0x0005e20008010000 */
[----:B------:R0:W-:Y:S01]  /*7310*/  UTMACMDFLUSH ;  /* 0x00000000000079b7 */ /* 0x0001e20000000000 */
[----:B--2---:R-:W-:Y:S04]  /*7320*/  DEPBAR.LE SB0, 0x1 ;  /* 0x000080400000791a */ /* 0x004fe80000000000 */
.L_x_113:
[----:B------:R-:W-:Y:S05]  /*7330*/  BSYNC.RECONVERGENT B0 ;  /* 0x0000000000007941 */ /* 0x000fea0003800200 */
.L_x_112:
[----:B------:R-:W-:Y:S06]  /*7340*/  BAR.SYNC.DEFER_BLOCKING 0x1, 0x80 ;  /* 0x0042000000007b1d */ /* 0x000fec0000010000 */
[----:B------:R-:W2:Y:S01]  /*7350*/  @P6 SYNCS.PHASECHK.TRANS64.TRYWAIT P0, [R112+URZ+0xa0], R113 ;  /* 0x0000a071700065a7 */ /* 0x000ea200080011ff */
[----:B------:R-:W-:Y:S01]  /*7360*/  BSSY B1, `(.L_x_114) ;  /* 0x0000020000017945 */ /* 0x000fe20003800000 */
[----:B--2---:R-:W-:Y:S03]  /*7370*/  @P6 SEL R100, RZ, 0x1, !P0 ;  /* 0x00000001ff646807 */ /* 0x004fe60004000000 */
[----:B------:R-:W-:Y:S05]  /*7380*/  @!P6 BRA `(.L_x_115) ;  /* 0x000000000074e947 */ /* 0x000fea0003800000 */
[----:B------:R-:W-:Y:S01]  /*7390*/  ISETP.NE.AND P1, PT, R101, RZ, PT ;  /* 0x000000ff6500720c */ /* 0x000fe20003f25270 */
[----:B------:R-:W2:Y:S01]  /*73a0*/  S2R R0, SR_CgaCtaId ;  /* 0x0000000000007919 */ /* 0x000ea20000008800 */
[----:B------:R-:W-:Y:S01]  /*73b0*/  ISETP.NE.AND P0, PT, R100, RZ, PT ;  /* 0x000000ff6400720c */ /* 0x000fe20003f05270 */
[----:B------:R-:W-:Y:S10]  /*73c0*/  BSSY B0, `(.L_x_116) ;  /* 0x0000008000007945 */ /* 0x000ff40003800000 */
[----:B------:R-:W-:Y:S05]  /*73d0*/  @P1 IMAD R2, R93, 0x1000, R84 ;  /* 0x000010005d021824 */ /* 0x000fea00078e0254 */
[----:B------:R-:W-:Y:S05]  /*73e0*/  @P1 IADD3 R4, PT, PT, R2, UR44, RZ ;  /* 0x0000002c02041c10 */ /* 0x000fea000fffe0ff */
[----:B------:R-:W-:Y:S01]  /*73f0*/  @P1 IMAD.IADD R4, R4, 0x1, R103 ;  /* 0x0000000104041824 */ /* 0x000fe200078e0267 */
[----:B------:R-:W-:Y:S06]  /*7400*/  @P0 BRA `(.L_x_117) ;  /* 0x00000000000c0947 */ /* 0x000fec0003800000 */
[----:B------:R-:W-:Y:S04]  /*7410*/  SHF.L.U32 R3, R91, 0x1f, RZ ;  /* 0x0000001f5b037819 */ /* 0x000fe800000006ff */
[----:B------:R-:W3:Y:S02]  /*7420*/  SYNCS.PHASECHK.TRANS64.TRYWAIT P0, [R112+URZ+0xa0], R3 ;  /* 0x0000a003700075a7 */ /* 0x000ee400080011ff */
[----:B---3--:R-:W-:Y:S05]  /*7430*/  @!P0 BRA `(.L_x_118) ;  /* 0x0000003400548947 */ /* 0x008fea0003800000 */
.L_x_117:
[----:B------:R-:W-:Y:S05]  /*7440*/  BSYNC B0 ;  /* 0x0000000000007941 */ /* 0x000fea0003800000 */
.L_x_116:
[----:B------:R-:W-:Y:S01]  /*7450*/  ISETP.NE.AND P0, PT, R101, RZ, PT ;  /* 0x000000ff6500720c */ /* 0x000fe20003f05270 */
[----:B---3--:R-:W-:Y:S02]  /*7460*/  VIADD R3, R112, 0xc0 ;  /* 0x000000c070037836 */ /* 0x008fe40000000000 */
[----:B------:R-:W-:Y:S03]  /*7470*/  VIADD R93, R93, 0x1 ;  /* 0x000000015d5d7836 */ /* 0x000fe60000000000 */
[----:B--2---:R-:W-:Y:S07]  /*7480*/  PRMT R0, R0, 0x654, R3 ;  /* 0x0000065400007816 */ /* 0x004fee0000000003 */
[----:B------:R2:W3:Y:S04]  /*7490*/  @P0 LDS.128 R72, [R2+UR44+0x200] ;  /* 0x0002002c02480984 */ /* 0x0004e80008000c00 */
[----:B------:R2:W4:Y:S01]  /*74a0*/  @P0 LDS.128 R76, [R4+0x210] ;  /* 0x00021000044c0984 */ /* 0x0005220000000c00 */
        /* <DEDUP_REMOVED lines=10> */
[----:B--23--:R-:W-:Y:S02]  /*7550*/  LOP3.LUT R91, R91, R0, RZ, 0x3c, !PT ;  /* 0x000000005b5b7212 */ /* 0x00cfe400078e3cff */
.L_x_115:
[----:B------:R-:W-:Y:S05]  /*7560*/  BSYNC B1 ;  /* 0x0000000000017941 */ /* 0x000fea0003800000 */
.L_x_114:
[----:B------:R-:W-:Y:S05]  /*7570*/  VIADD R3, R39, 0x40 ;  /* 0x0000004027037836 */ /* 0x000fea0000000000 */
[----:B------:R-:W-:Y:S04]  /*7580*/  SHF.R.U32.HI R3, RZ, 0x15, R3 ;  /* 0x00000015ff037819 */ /* 0x000fe80000011603 */
[----:B------:R-:W-:Y:S11]  /*7590*/  LOP3.LUT P0, RZ, R3, 0x3, R86, 0x48, !PT ;  /* 0x0000000303ff7812 */ /* 0x000ff60007804856 */
[----:B------:R-:W-:Y:S02]  /*75a0*/  @!UPT UIADD3 URZ, UPT, UPT, URZ, URZ, URZ ;  /* 0x000000fffffff290 */ /* 0x000fe4000fffe0ff */
[----:B------:R-:W-:Y:S05]  /*75b0*/  @!P0 BRA `(.L_x_119) ;  /* 0x0000000000408947 */ /* 0x000fea0003800000 */
[----:B------:R-:W2:Y:S01]  /*75c0*/  LDCU.64 UR8, c[0x4][0x78] ;  /* 0x01000f00ff0877ac */ /* 0x000ea20008000a00 */
[----:B------:R-:W-:Y:S01]  /*75d0*/  MOV R3, 0x0 ;  /* 0x0000000000037802 */ /* 0x000fe20000000f00 */
[----:B------:R-:W-:Y:S02]  /*75e0*/  HFMA2 R12, -RZ, RZ, 0, 5.9604644775390625e-08 ;  /* 0x00000001ff0c7431 */ /* 0x000fe400000001ff */
[----:B------:R-:W-:Y:S02]  /*75f0*/  IMAD.MOV.U32 R8, RZ, RZ, 0x192 ;  /* 0x00000192ff087424 */ /* 0x000fe400078e00ff */
[----:B------:R-:W-:Y:S01]  /*7600*/  IMAD.MOV.U32 R13, RZ, RZ, RZ ;  /* 0x000000ffff0d7224 */ /* 0x000fe200078e00ff */
[----:B------:R-:W3:Y:S01]  /*7610*/  LDCU.64 UR6, c[0x4][0x80] ;  /* 0x01001000ff0677ac */ /* 0x000ee20008000a00 */
[----:B------:R-:W1:Y:S01]  /*7620*/  LDC.64 R2, c[0x4][R3] ;  /* 0x0100000003027b82 */ /* 0x000e620000000a00 */
[----:B------:R-:W5:Y:S01]  /*7630*/  LDCU.64 UR4, c[0x4][0x18] ;  /* 0x01000300ff0477ac */ /* 0x000f620008000a00 */
[----:B--2---:R-:W-:Y:S01]  /*7640*/  MOV R5, UR9 ;  /* 0x0000000900057c02 */ /* 0x004fe20008000f00 */
[----:B------:R-:W-:Y:S01]  /*7650*/  IMAD.U32 R4, RZ, RZ, UR8 ;  /* 0x00000008ff047e24 */ /* 0x000fe2000f8e00ff */
[----:B---3--:R-:W-:Y:S01]  /*7660*/  MOV R7, UR7 ;  /* 0x0000000700077c02 */ /* 0x008fe20008000f00 */
[----:B------:R-:W-:Y:S01]  /*7670*/  IMAD.U32 R6, RZ, RZ, UR6 ;  /* 0x00000006ff067e24 */ /* 0x000fe2000f8e00ff */
[----:B-----5:R-:W-:Y:S01]  /*7680*/  MOV R11, UR5 ;  /* 0x00000005000b7c02 */ /* 0x020fe20008000f00 */
[----:B------:R-:W-:Y:S02]  /*7690*/  IMAD.U32 R10, RZ, RZ, UR4 ;  /* 0x00000004ff0a7e24 */ /* 0x000fe4000f8e00ff */
[----:B------:R-:W-:Y:S07]  /*76a0*/  LEPC R20, `(.L_x_119) ;  /* 0x000000001014794e */ /* 0x000fee0000000000 */
[----:B-1--4-:R-:W-:Y:S05]  /*76b0*/  CALL.ABS.NOINC R2 ;  /* 0x0000000002007343 */ /* 0x012fea0003c00000 */
.L_x_119:
        /* <DEDUP_REMOVED lines=14> */
[----:B------:R-:W-:Y:S01]  /*77a0*/  F2FP.F16.E4M3.UNPACK_B R54, R75 ;  /* 0x0000004bff36723e */ /* 0x000fe200020006ff */
[----:B------:R-:W-:Y:S01]  /*77b0*/  LDTM.16dp32bit_t0_t15.x32 R4, tmem[UR4+0x40] ;  /* 0x00004004000479ee */ /* 0x000fe20008a80000 */
[----:B------:R-:W2:Y:S01]  /*77c0*/  LDTM.16dp32bit_t16_t31.x32 R4, tmem[UR4+0x60] ;  /* 0x00006004000479ee */ /* 0x000ea20008aa0000 */
[----:B------:R-:W-:Y:S01]  /*77d0*/  HADD2.F32 R46, -RZ, R46.H1_H1 ;  /* 0x3000002eff2e7230 */ /* 0x000fe20000004100 */
[----:B----4-:R-:W-:Y:S01]  /*77e0*/  F2FP.F16.E4M3.UNPACK_B R58, R76 ;  /* 0x0000004cff3a723e */ /* 0x010fe200020006ff */
[--C-:B------:R-:W-:Y:S01]  /*77f0*/  HADD2.F32 R49, -RZ, R50.reuse.H0_H0 ;  /* 0x20000032ff317230 */ /* 0x100fe20000004100 */
[----:B------:R-:W-:Y:S01]  /*7800*/  F2FP.F16.E4M3.UNPACK_B R62, R77 ;  /* 0x0000004dff3e723e */ /* 0x000fe200020006ff */
[----:B------:R-:W-:Y:S01]  /*7810*/  HADD2.F32 R50, -RZ, R50.H1_H1 ;  /* 0x30000032ff327230 */ /* 0x000fe20000004100 */
[----:B------:R-:W-:Y:S01]  /*7820*/  F2FP.F16.E4M3.UNPACK_B R66, R78 ;  /* 0x0000004eff42723e */ /* 0x000fe200020006ff */
[--C-:B------:R-:W-:Y:S01]  /*7830*/  HADD2.F32 R53, -RZ, R54.reuse.H0_H0 ;  /* 0x20000036ff357230 */ /* 0x100fe20000004100 */
[----:B------:R-:W-:Y:S01]  /*7840*/  F2FP.F16.E4M3.UNPACK_B R70, R79 ;  /* 0x0000004fff46723e */ /* 0x000fe200020006ff */
[----:B------:R-:W-:Y:S01]  /*7850*/  HADD2.F32 R54, -RZ, R54.H1_H1 ;  /* 0x30000036ff367230 */ /* 0x000fe20000004100 */
[----:B------:R-:W-:Y:S01]  /*7860*/  F2FP.F16.E4M3.UNPACK_B R56, R75.H1 ;  /* 0x0000004bff38723e */ /* 0x000fe200030006ff */
[--C-:B------:R-:W-:Y:S01]  /*7870*/  HADD2.F32 R57, -RZ, R58.reuse.H0_H0 ;  /* 0x2000003aff397230 */ /* 0x100fe20000004100 */
[----:B------:R-:W-:Y:S01]  /*7880*/  F2FP.F16.E4M3.UNPACK_B R60, R76.H1 ;  /* 0x0000004cff3c723e */ /* 0x000fe200030006ff */
[----:B------:R-:W-:Y:S01]  /*7890*/  HADD2.F32 R58, -RZ, R58.H1_H1 ;  /* 0x3000003aff3a7230 */ /* 0x000fe20000004100 */
[----:B------:R-:W-:Y:S01]  /*78a0*/  F2FP.F16.E4M3.UNPACK_B R64, R77.H1 ;  /* 0x0000004dff40723e */ /* 0x000fe200030006ff */
[--C-:B------:R-:W-:Y:S01]  /*78b0*/  HADD2.F32 R61, -RZ, R62.reuse.H0_H0 ;  /* 0x2000003eff3d7230 */ /* 0x100fe20000004100 */
[----:B------:R-:W-:Y:S01]  /*78c0*/  F2FP.F16.E4M3.UNPACK_B R68, R78.H1 ;  /* 0x0000004eff44723e */ /* 0x000fe200030006ff */
[----:B------:R-:W-:Y:S01]  /*78d0*/  HADD2.F32 R62, -RZ, R62.H1_H1 ;  /* 0x3000003eff3e7230 */ /* 0x000fe20000004100 */
[----:B------:R-:W-:Y:S01]  /*78e0*/  ISETP.NE.AND P0, PT, R97, RZ, PT ;  /* 0x000000ff6100720c */ /* 0x000fe20003f05270 */
[--C-:B------:R-:W-:Y:S01]  /*78f0*/  HADD2.F32 R65, -RZ, R66.reuse.H0_H0 ;  /* 0x20000042ff417230 */ /* 0x100fe20000004100 */
[----:B------:R-:W-:Y:S01]  /*7900*/  ISETP.NE.AND P6, PT, R102, RZ, PT ;  /* 0x000000ff6600720c */ /* 0x000fe20003fc5270 */
[----:B------:R-:W-:Y:S02]  /*7910*/  HADD2.F32 R66, -RZ, R66.H1_H1 ;  /* 0x30000042ff427230 */ /* 0x000fe40000004100 */
[--C-:B------:R-:W-:Y:S02]  /*7920*/  HADD2.F32 R69, -RZ, R70.reuse.H0_H0 ;  /* 0x20000046ff457230 */ /* 0x100fe40000004100 */
[C---:B--2---:R-:W-:Y:S01]  /*7930*/  FMUL R0, R38.reuse, R4 ;  /* 0x0000000426007220 */ /* 0x044fe20000400000 */
[C---:B------:R-:W-:Y:S01]  /*7940*/  FMUL R2, R38.reuse, R5 ;  /* 0x0000000526027220 */ /* 0x040fe20000400000 */
[C---:B------:R-:W-:Y:S01]  /*7950*/  FMUL R4, R38.reuse, R8 ;  /* 0x0000000826047220 */ /* 0x040fe20000400000 */
[C---:B------:R-:W-:Y:S01]  /*7960*/  FMUL R5, R38.reuse, R9 ;  /* 0x0000000926057220 */ /* 0x040fe20000400000 */
[C---:B------:R-:W-:Y:S01]  /*7970*/  FFMA R0, R41.reuse, R40, R0 ;  /* 0x0000002829007223 */ /* 0x040fe20000000000 */
[C---:B------:R-:W-:Y:S01]  /*7980*/  FFMA R2, R41.reuse, R43, R2 ;  /* 0x0000002b29027223 */ /* 0x040fe20000000002 */
        /* <DEDUP_REMOVED lines=10> */
[----:B------:R-:W-:Y:S02]  /*7a30*/  HADD2.F32 R70, -RZ, R70.H1_H1 ;  /* 0x30000046ff467230 */ /* 0x000fe40000004100 */
[C---:B------:R-:W-:Y:S01]  /*7a40*/  FMUL R28, R38.reuse, R32 ;  /* 0x00000020261c7220 */ /* 0x040fe20000400000 */
[C---:B------:R-:W-:Y:S01]  /*7a50*/  FMUL R29, R38.reuse, R33 ;  /* 0x00000021261d7220 */ /* 0x040fe20000400000 */
[C---:B------:R-:W-:Y:S01]  /*7a60*/  FMUL R3, R38.reuse, R6 ;  /* 0x0000000626037220 */ /* 0x040fe20000400000 */
[C---:B------:R-:W-:Y:S01]  /*7a70*/  FMUL R7, R38.reuse, R7 ;  /* 0x0000000726077220 */ /* 0x040fe20000400000 */
[--C-:B------:R-:W-:Y:S02]  /*7a80*/  HADD2.F32 R47, -RZ, R48.reuse.H0_H0 ;  /* 0x20000030ff2f7230 */ /* 0x100fe40000004100 */
[C---:B------:R-:W-:Y:S01]  /*7a90*/  FMUL R6, R38.reuse, R10 ;  /* 0x0000000a26067220 */ /* 0x040fe20000400000 */
[C---:B------:R-:W-:Y:S01]  /*7aa0*/  FFMA R3, R41.reuse, R42, R3 ;  /* 0x0000002a29037223 */ /* 0x040fe20000000003 */
[----:B------:R-:W-:Y:S02]  /*7ab0*/  HADD2.F32 R48, -RZ, R48.H1_H1 ;  /* 0x30000030ff307230 */ /* 0x000fe40000004100 */
[C---:B------:R-:W-:Y:S01]  /*7ac0*/  FFMA R7, R41.reuse, R44, R7 ;  /* 0x0000002c29077223 */ /* 0x040fe20000000007 */
[C---:B------:R-:W-:Y:S01]  /*7ad0*/  FFMA R4, R41.reuse, R45, R4 ;  /* 0x0000002d29047223 */ /* 0x040fe20000000004 */
[C---:B------:R-:W-:Y:S01]  /*7ae0*/  FFMA R5, R41.reuse, R46, R5 ;  /* 0x0000002e29057223 */ /* 0x040fe20000000005 */
[----:B------:R-:W-:Y:S01]  /*7af0*/  FFMA R6, R41, R47, R6 ;  /* 0x0000002f29067223 */ /* 0x000fe20000000006 */
[----:B------:R-:W-:Y:S01]  /*7b00*/  FMUL R11, R38, R11 ;  /* 0x0000000b260b7220 */ /* 0x000fe20000400000 */
[----:B------:R-:W-:Y:S01]  /*7b10*/  F2FP.F16.E4M3.UNPACK_B R40, R79.H1 ;  /* 0x0000004fff28723e */ /* 0x000fe200030006ff */
[--C-:B------:R-:W-:Y:S01]  /*7b20*/  HADD2.F32 R51, -RZ, R52.reuse.H0_H0 ;  /* 0x20000034ff337230 */ /* 0x100fe20000004100 */
[----:B-1----:R-:W-:Y:S01]  /*7b30*/  F2FP.SATFINITE.E4M3.F32.PACK_AB_MERGE_C R105, R7, R3, RZ ;  /* 0x000000030769723e */ /* 0x002fe200048070ff */
[C---:B------:R-:W-:Y:S01]  /*7b40*/  FFMA R11, R41.reuse, R48, R11 ;  /* 0x00000030290b7223 */ /* 0x040fe2000000000b */
[C---:B------:R-:W-:Y:S01]  /*7b50*/  FFMA R8, R41.reuse, R49, R8 ;  /* 0x0000003129087223 */ /* 0x040fe20000000008 */
[----:B------:R-:W-:Y:S01]  /*7b60*/  FFMA R9, R41, R50, R9 ;  /* 0x0000003229097223 */ /* 0x000fe20000000009 */
[----:B------:R-:W-:Y:S01]  /*7b70*/  F2FP.SATFINITE.E4M3.F32.PACK_AB_MERGE_C R104, R2, R0, R105 ;  /* 0x000000000268723e */ /* 0x000fe20004807069 */
[----:B------:R-:W-:Y:S01]  /*7b80*/  HADD2.F32 R52, -RZ, R52.H1_H1 ;  /* 0x30000034ff347230 */ /* 0x000fe20000004100 */
[----:B------:R-:W-:Y:S01]  /*7b90*/  F2FP.SATFINITE.E4M3.F32.PACK_AB_MERGE_C R106, R11, R6, RZ ;  /* 0x000000060b6a723e */ /* 0x000fe200048070ff */
[C---:B------:R-:W-:Y:S01]  /*7ba0*/  FMUL R10, R38.reuse, R14 ;  /* 0x0000000e260a7220 */ /* 0x040fe20000400000 */
[C---:B------:R-:W-:Y:S01]  /*7bb0*/  FMUL R15, R38.reuse, R15 ;  /* 0x0000000f260f7220 */ /* 0x040fe20000400000 */
[--C-:B------:R-:W-:Y:S01]  /*7bc0*/  HADD2.F32 R55, -RZ, R56.reuse.H0_H0 ;  /* 0x20000038ff377230 */ /* 0x100fe20000004100 */
[----:B------:R-:W-:Y:S01]  /*7bd0*/  F2FP.SATFINITE.E4M3.F32.PACK_AB_MERGE_C R105, R5, R4, R106 ;  /* 0x000000040569723e */ /* 0x000fe2000480706a */
[C---:B------:R-:W-:Y:S01]  /*7be0*/  FFMA R10, R41.reuse, R51, R10 ;  /* 0x00000033290a7223 */ /* 0x040fe2000000000a */
[C---:B------:R-:W-:Y:S01]  /*7bf0*/  FFMA R15, R41.reuse, R52, R15 ;  /* 0x00000034290f7223 */ /* 0x040fe2000000000f */
[C---:B------:R-:W-:Y:S01]  /*7c00*/  FFMA R12, R41.reuse, R53, R12 ;  /* 0x00000035290c7223 */ /* 0x040fe2000000000c */
[C---:B------:R-:W-:Y:S01]  /*7c10*/  FFMA R13, R41.reuse, R54, R13 ;  /* 0x00000036290d7223 */ /* 0x040fe2000000000d */
[----:B------:R-:W-:Y:S02]  /*7c20*/  HADD2.F32 R56, -RZ, R56.H1_H1 ;  /* 0x30000038ff387230 */ /* 0x000fe40000004100 */
[C---:B------:R-:W-:Y:S01]  /*7c30*/  FMUL R14, R38.reuse, R18 ;  /* 0x00000012260e7220 */ /* 0x040fe20000400000 */
[C---:B------:R-:W-:Y:S01]  /*7c40*/  FMUL R19, R38.reuse, R19 ;  /* 0x0000001326137220 */ /* 0x040fe20000400000 */
[--C-:B------:R-:W-:Y:S02]  /*7c50*/  HADD2.F32 R59, -RZ, R60.reuse.H0_H0 ;  /* 0x2000003cff3b7230 */ /* 0x100fe40000004100 */
[C---:B------:R-:W-:Y:S01]  /*7c60*/  FMUL R18, R38.reuse, R22 ;  /* 0x0000001626127220 */ /* 0x040fe20000400000 */
[C---:B------:R-:W-:Y:S01]  /*7c70*/  FFMA R14, R41.reuse, R55, R14 ;  /* 0x00000037290e7223 */ /* 0x040fe2000000000e */
[----:B------:R-:W-:Y:S02]  /*7c80*/  HADD2.F32 R60, -RZ, R60.H1_H1 ;  /* 0x3000003cff3c7230 */ /* 0x000fe40000004100 */
        /* <DEDUP_REMOVED lines=8> */
[C---:B------:R-:W-:Y:S01]  /*7d10*/  FFMA R23, R41.reuse, R60, R23 ;  /* 0x0000003c29177223 */ /* 0x040fe20000000017 */
[C---:B------:R-:W-:Y:S01]  /*7d20*/  FMUL R27, R38.reuse, R27 ;  /* 0x0000001b261b7220 */ /* 0x040fe20000400000 */
[C---:B------:R-:W-:Y:S01]  /*7d30*/  FFMA R20, R41.reuse, R61, R20 ;  /* 0x0000003d29147223 */ /* 0x040fe20000000014 */
[C---:B------:R-:W-:Y:S01]  /*7d40*/  FFMA R21, R41.reuse, R62, R21 ;  /* 0x0000003e29157223 */ /* 0x040fe20000000015 */
[--C-:B------:R-:W-:Y:S02]  /*7d50*/  HADD2.F32 R67, -RZ, R68.reuse.H0_H0 ;  /* 0x20000044ff437230 */ /* 0x100fe40000004100 */
[----:B------:R-:W-:Y:S01]  /*7d60*/  FFMA R22, R41, R63, R22 ;  /* 0x0000003f29167223 */ /* 0x000fe20000000016 */
[----:B------:R-:W-:Y:S02]  /*7d70*/  HADD2.F32 R68, -RZ, R68.H1_H1 ;  /* 0x30000044ff447230 */ /* 0x000fe40000004100 */
[C---:B------:R-:W-:Y:S01]  /*7d80*/  FMUL R26, R38.reuse, R30 ;  /* 0x0000001e261a7220 */ /* 0x040fe20000400000 */
[----:B------:R-:W-:Y:S01]  /*7d90*/  F2FP.SATFINITE.E4M3.F32.PACK_AB_MERGE_C R107, R15, R10, RZ ;  /* 0x0000000a0f6b723e */ /* 0x000fe200048070ff */
        /* <DEDUP_REMOVED lines=8> */
[----:B------:R-:W-:Y:S01]  /*7e20*/  F2FP.SATFINITE.E4M3.F32.PACK_AB_MERGE_C R106, R9, R8, R107 ;  /* 0x00000008096a723e */ /* 0x000fe2000480706b */
[----:B------:R-:W-:Y:S01]  /*7e30*/  FFMA R31, R41, R68, R31 ;  /* 0x00000044291f7223 */ /* 0x000fe2000000001f */
[----:B------:R-:W-:Y:S01]  /*7e40*/  FMUL R35, R38, R35 ;  /* 0x0000002326237220 */ /* 0x000fe20000400000 */
[----:B------:R-:W-:Y:S01]  /*7e50*/  F2FP.SATFINITE.E4M3.F32.PACK_AB_MERGE_C R107, R19, R14, RZ ;  /* 0x0000000e136b723e */ /* 0x000fe200048070ff */
[C---:B------:R-:W-:Y:S01]  /*7e60*/  FFMA R28, R41.reuse, R69, R28 ;  /* 0x00000045291c7223 */ /* 0x040fe2000000001c */
[C---:B------:R-:W-:Y:S01]  /*7e70*/  FFMA R29, R41.reuse, R70, R29 ;  /* 0x00000046291d7223 */ /* 0x040fe2000000001d */
[C---:B------:R-:W-:Y:S01]  /*7e80*/  FFMA R30, R41.reuse, R43, R30 ;  /* 0x0000002b291e7223 */ /* 0x040fe2000000001e */
[----:B------:R-:W-:Y:S01]  /*7e90*/  FFMA R35, R41, R40, R35 ;  /* 0x0000002829237223 */ /* 0x000fe20000000023 */
        /* <DEDUP_REMOVED lines=21> */
[----:B------:R-:W-:Y:S02]  /*7ff0*/  UIADD3 UR4, UP0, UPT, UR62, 0x680, URZ ;  /* 0x000006803e047890 */ /* 0x000fe4000ff1e0ff */
[----:B------:R-:W-:Y:S02]  /*8000*/  UIADD3 UR9, UPT, UPT, UR49, 0x40, URZ ;  /* 0x0000004031097890 */ /* 0x000fe4000fffe0ff */
[----:B------:R-:W-:Y:S02]  /*8010*/  UIADD3 UR8, UPT, UPT, UR44, 0x5200, URZ ;  /* 0x000052002c087890 */ /* 0x000fe4000fffe0ff */
[----:B------:R-:W-:Y:S01]  /*8020*/  UIADD3.X UR5, UPT, UPT, URZ, UR63, URZ, UP0, !UPT ;  /* 0x0000003fff057290 */ /* 0x000fe200087fe4ff */
[----:B------:R-:W-:Y:S01]  /*8030*/  UMOV UR10, UR50 ;  /* 0x00000032000a7c82 */ /* 0x000fe20008000000 */
[----:B------:R-:W-:Y:S07]  /*8040*/  UMOV UR11, UR36 ;  /* 0x00000024000b7c82 */ /* 0x000fee0008000000 */
[----:B------:R2:W-:Y:S01]  /*8050*/  UTMASTG.3D [UR8], [UR4] ;  /* 0x00000008040073b5 */ /* 0x0005e20008010000 */
[----:B------:R0:W-:Y:S01]  /*8060*/  UTMACMDFLUSH ;  /* 0x00000000000079b7 */ /* 0x0001e20000000000 */
[----:B--2---:R-:W-:Y:S04]  /*8070*/  DEPBAR.LE SB0, 0x1 ;  /* 0x000080400000791a */ /* 0x004fe80000000000 */
.L_x_121:
[----:B------:R-:W-:Y:S05]  /*8080*/  BSYNC.RECONVERGENT B0 ;  /* 0x0000000000007941 */ /* 0x000fea0003800200 */
.L_x_120:
        /* <DEDUP_REMOVED lines=16> */
.L_x_125:
[----:B------:R-:W-:Y:S05]  /*8190*/  BSYNC B0 ;  /* 0x0000000000007941 */ /* 0x000fea0003800000 */
.L_x_124:
        /* <DEDUP_REMOVED lines=17> */
.L_x_123:
[----:B------:R-:W-:Y:S05]  /*82b0*/  BSYNC B1 ;  /* 0x0000000000017941 */ /* 0x000fea0003800000 */
.L_x_122:
        /* <DEDUP_REMOVED lines=21> */
.L_x_127:
        /* <DEDUP_REMOVED lines=18> */
[----:B------:R-:W-:Y:S01]  /*8530*/  ISETP.NE.AND P6, PT, R102, RZ, PT ;  /* 0x000000ff6600720c */ /* 0x000fe20003fc5270 */
[--C-:B------:R-:W-:Y:S01]  /*8540*/  HADD2.F32 R49, -RZ, R50.reuse.H0_H0 ;  /* 0x20000032ff317230 */ /* 0x100fe20000004100 */
[----:B----4-:R-:W-:Y:S01]  /*8550*/  F2FP.F16.E4M3.UNPACK_B R58, R76 ;  /* 0x0000004cff3a723e */ /* 0x010fe200020006ff */
[----:B------:R-:W-:Y:S01]  /*8560*/  HADD2.F32 R50, -RZ, R50.H1_H1 ;  /* 0x30000032ff327230 */ /* 0x000fe20000004100 */
[----:B------:R-:W-:Y:S01]  /*8570*/  F2FP.F16.E4M3.UNPACK_B R62, R77 ;  /* 0x0000004dff3e723e */ /* 0x000fe200020006ff */
[--C-:B------:R-:W-:Y:S01]  /*8580*/  HADD2.F32 R53, -RZ, R54.reuse.H0_H0 ;  /* 0x20000036ff357230 */ /* 0x100fe20000004100 */
[----:B------:R-:W-:Y:S01]  /*8590*/  F2FP.F16.E4M3.UNPACK_B R66, R78 ;  /* 0x0000004eff42723e */ /* 0x000fe200020006ff */
[----:B------:R-:W-:Y:S01]  /*85a0*/  HADD2.F32 R54, -RZ, R54.H1_H1 ;  /* 0x30000036ff367230 */ /* 0x000fe20000004100 */
[----:B------:R-:W-:Y:S01]  /*85b0*/  F2FP.F16.E4M3.UNPACK_B R70, R79 ;  /* 0x0000004fff46723e */ /* 0x000fe200020006ff */
[--C-:B------:R-:W-:Y:S01]  /*85c0*/  HADD2.F32 R57, -RZ, R58.reuse.H0_H0 ;  /* 0x2000003aff397230 */ /* 0x100fe20000004100 */
[----:B------:R-:W-:Y:S01]  /*85d0*/  F2FP.F16.E4M3.UNPACK_B R56, R75.H1 ;  /* 0x0000004bff38723e */ /* 0x000fe200030006ff */
[----:B------:R-:W-:Y:S01]  /*85e0*/  HADD2.F32 R58, -RZ, R58.H1_H1 ;  /* 0x3000003aff3a7230 */ /* 0x000fe20000004100 */
[----:B------:R-:W-:Y:S01]  /*85f0*/  F2FP.F16.E4M3.UNPACK_B R60, R76.H1 ;  /* 0x0000004cff3c723e */ /* 0x000fe200030006ff */
[--C-:B------:R-:W-:Y:S01]  /*8600*/  HADD2.F32 R61, -RZ, R62.reuse.H0_H0 ;  /* 0x2000003eff3d7230 */ /* 0x100fe20000004100 */
[----:B------:R-:W-:Y:S01]  /*8610*/  F2FP.F16.E4M3.UNPACK_B R64, R77.H1 ;  /* 0x0000004dff40723e */ /* 0x000fe200030006ff */
[----:B------:R-:W-:Y:S01]  /*8620*/  HADD2.F32 R62, -RZ, R62.H1_H1 ;  /* 0x3000003eff3e7230 */ /* 0x000fe20000004100 */
[----:B------:R-:W-:Y:S01]  /*8630*/  F2FP.F16.E4M3.UNPACK_B R68, R78.H1 ;  /* 0x0000004eff44723e */ /* 0x000fe200030006ff */
        /* <DEDUP_REMOVED lines=112> */
[----:B------:R-:W-:Y:S02]  /*8d40*/  UIADD3 UR4, UPT, UPT, UR44, 0x4200, URZ ;  /* 0x000042002c047890 */ /* 0x000fe4000fffe0ff */
[----:B------:R-:W-:Y:S01]  /*8d50*/  UIADD3 UR9, UPT, UPT, UR49, 0x80, URZ ;  /* 0x0000008031097890 */ /* 0x000fe2000fffe0ff */
[----:B------:R-:W-:Y:S01]  /*8d60*/  UMOV UR10, UR50 ;  /* 0x00000032000a7c82 */ /* 0x000fe20008000000 */
[----:B------:R-:W-:Y:S02]  /*8d70*/  UMOV UR11, UR36 ;  /* 0x00000024000b7c82 */ /* 0x000fe40008000000 */
        /* <DEDUP_REMOVED lines=8> */
.L_x_129:
[----:B------:R-:W-:Y:S05]  /*8e00*/  BSYNC.RECONVERGENT B0 ;  /* 0x0000000000007941 */ /* 0x000fea0003800200 */
.L_x_128:
        /* <DEDUP_REMOVED lines=16> */
.L_x_133:
[----:B------:R-:W-:Y:S05]  /*8f10*/  BSYNC B0 ;  /* 0x0000000000007941 */ /* 0x000fea0003800000 */
.L_x_132:
        /* <DEDUP_REMOVED lines=17> */
.L_x_131:
[----:B------:R-:W-:Y:S05]  /*9030*/  BSYNC B1 ;  /* 0x0000000000017941 */ /* 0x000fea0003800000 */
.L_x_130:
        /* <DEDUP_REMOVED lines=21> */
.L_x_135:
[----:B------:R-:W-:Y:S01]  /*9190*/  ISETP.NE.AND P0, PT, R97, RZ, PT ;  /* 0x000000ff6100720c */ /* 0x000fe20003f05270 */
[----:B------:R-:W-:Y:S05]  /*91a0*/  WARPSYNC.ALL ;  /* 0x0000000000007948 */ /* 0x000fea0003800000 */
[----:B------:R-:W-:Y:S01]  /*91b0*/  R2UR UR4, R39 ;  /* 0x00000000270472ca */ /* 0x000fe200000e0000 */
[----:B------:R-:W2:Y:S01]  /*91c0*/  S2UR UR6, SR_CgaCtaId ;  /* 0x00000000000679c3 */ /* 0x000ea20000008800 */
[-C--:B------:R-:W-:Y:S01]  /*91d0*/  F2FP.F16.E4M3.UNPACK_B R42, R72.reuse ;  /* 0x00000048ff2a723e */ /* 0x080fe200020006ff */
[----:B------:R-:W-:Y:S01]  /*91e0*/  BSSY.RECONVERGENT B0, `(.L_x_136) ;  /* 0x000009b000007945 */ /* 0x000fe20003800200 */
[----:B------:R-:W-:Y:S02]  /*91f0*/  F2FP.F16.E4M3.UNPACK_B R72, R72.H1 ;  /* 0x00000048ff48723e */ /* 0x000fe400030006ff */
[-C--:B------:R-:W-:Y:S01]  /*9200*/  F2FP.F16.E4M3.UNPACK_B R46, R73.reuse ;  /* 0x00000049ff2e723e */ /* 0x080fe200020006ff */
[--C-:B------:R-:W-:Y:S01]  /*9210*/  HADD2.F32 R40, -RZ, R42.reuse.H0_H0 ;  /* 0x2000002aff287230 */ /* 0x100fe20000004100 */
[----:B------:R-:W-:Y:S01]  /*9220*/  F2FP.F16.E4M3.UNPACK_B R73, R73.H1 ;  /* 0x00000049ff49723e */ /* 0x000fe200030006ff */
[----:B------:R-:W-:Y:S01]  /*9230*/  HADD2.F32 R42, -RZ, R42.H1_H1 ;  /* 0x3000002aff2a7230 */ /* 0x000fe20000004100 */
[-C--:B------:R-:W-:Y:S01]  /*9240*/  F2FP.F16.E4M3.UNPACK_B R50, R74.reuse ;  /* 0x0000004aff32723e */ /* 0x080fe200020006ff */
[----:B------:R-:W-:Y:S01]  /*9250*/  HADD2.F32 R43, -RZ, R72.H0_H0 ;  /* 0x20000048ff2b7230 */ /* 0x000fe20000004100 */
[----:B------:R-:W-:Y:S01]  /*9260*/  F2FP.F16.E4M3.UNPACK_B R74, R74.H1 ;  /* 0x0000004aff4a723e */ /* 0x000fe200030006ff */
[----:B------:R-:W-:Y:S01]  /*9270*/  LDTM.16dp32bit_t0_t15.x32 R4, tmem[UR4+0xc0] ;  /* 0x0000c004000479ee */ /* 0x000fe20008a80000 */
[----:B------:R-:W3:Y:S01]  /*9280*/  LDTM.16dp32bit_t16_t31.x32 R4, tmem[UR4+0xe0] ;  /* 0x0000e004000479ee */ /* 0x000ee20008aa0000 */
[----:B------:R-:W-:Y:S01]  /*9290*/  NOP ;  /* 0x0000000000007918 */ /* 0x000fe20000000000 */
[--C-:B------:R-:W-:Y:S01]  /*92a0*/  HADD2.F32 R45, -RZ, R46.reuse.H0_H0 ;  /* 0x2000002eff2d7230 */ /* 0x100fe20000004100 */
[----:B------:R-:W-:Y:S01]  /*92b0*/  R2UR UR5, R71 ;  /* 0x00000000470572ca */ /* 0x000fe200000e0000 */
[----:B------:R-:W-:Y:S01]  /*92c0*/  HADD2.F32 R46, -RZ, R46.H1_H1 ;  /* 0x3000002eff2e7230 */ /* 0x000fe20000004100 */
[----:B------:R-:W-:Y:S01]  /*92d0*/  F2FP.F16.E4M3.UNPACK_B R54, R75 ;  /* 0x0000004bff36723e */ /* 0x000fe200020006ff */
        /* <DEDUP_REMOVED lines=10> */
[----:B------:R-:W-:Y:S01]  /*9380*/  UIADD3 UR4, UPT, UPT, UR5, 0x130, URZ ;  /* 0x0000013005047890 */ /* 0x000fe2000fffe0ff */
[----:B------:R-:W-:Y:S01]  /*9390*/  HADD2.F32 R59, -RZ, R58.H1_H1 ;  /* 0x3000003aff3b7230 */ /* 0x000fe20000004100 */
[----:B------:R-:W-:Y:S01]  /*93a0*/  F2FP.F16.E4M3.UNPACK_B R76, R76.H1 ;  /* 0x0000004cff4c723e */ /* 0x000fe200030006ff */
[--C-:B------:R-:W-:Y:S01]  /*93b0*/  HADD2.F32 R60, -RZ, R62.reuse.H0_H0 ;  /* 0x2000003eff3c7230 */ /* 0x100fe20000004100 */
[----:B------:R-:W-:Y:S01]  /*93c0*/  F2FP.F16.E4M3.UNPACK_B R77, R77.H1 ;  /* 0x0000004dff4d723e */ /* 0x000fe200030006ff */
[----:B------:R-:W-:Y:S01]  /*93d0*/  HADD2.F32 R63, -RZ, R62.H1_H1 ;  /* 0x3000003eff3f7230 */ /* 0x000fe20000004100 */
[----:B------:R-:W-:Y:S01]  /*93e0*/  F2FP.F16.E4M3.UNPACK_B R78, R78.H1 ;  /* 0x0000004eff4e723e */ /* 0x000fe200030006ff */
[--C-:B------:R-:W-:Y:S01]  /*93f0*/  HADD2.F32 R64, -RZ, R66.reuse.H0_H0 ;  /* 0x20000042ff407230 */ /* 0x100fe20000004100 */
[----:B--2---:R-:W-:Y:S01]  /*9400*/  UPRMT UR4, UR6, 0x654, UR4 ;  /* 0x0000065406047896 */ /* 0x004fe20008000004 */
        /* <DEDUP_REMOVED lines=8> */
[----:B------:R-:W-:Y:S01]  /*9490*/  SYNCS.ARRIVE.TRANS64.RED.A1T0 RZ, [UR4], RZ ;  /* 0x000000ffffff79a7 */ /* 0x000fe20008100404 */
[C---:B------:R-:W-:Y:S01]  /*94a0*/  FMUL R16, R38.reuse, R16 ;  /* 0x0000001026107220 */ /* 0x040fe20000400000 */
[C---:B------:R-:W-:Y:S01]  /*94b0*/  FMUL R17, R38.reuse, R17 ;  /* 0x0000001126117220 */ /* 0x040fe20000400000 */
[C---:B------:R-:W-:Y:S01]  /*94c0*/  FMUL R0, R38.reuse, R20 ;  /* 0x0000001426007220 */ /* 0x040fe20000400000 */
[C---:B------:R-:W-:Y:S01]  /*94d0*/  FMUL R2, R38.reuse, R21 ;  /* 0x0000001526027220 */ /* 0x040fe20000400000 */
[C---:B------:R-:W-:Y:S01]  /*94e0*/  FMUL R20, R38.reuse, R25 ;  /* 0x0000001926147220 */ /* 0x040fe20000400000 */
[----:B------:R-:W-:Y:S02]  /*94f0*/  HADD2.F32 R67, -RZ, R66.H1_H1 ;  /* 0x30000042ff437230 */ /* 0x000fe40000004100 */
[C---:B------:R-:W-:Y:S01]  /*9500*/  FMUL R6, R38.reuse, R6 ;  /* 0x0000000626067220 */ /* 0x040fe20000400000 */
[----:B------:R-:W-:Y:S02]  /*9510*/  HADD2.F32 R44, -RZ, R72.H1_H1 ;  /* 0x30000048ff2c7230 */ /* 0x000fe40000004100 */
[C---:B------:R-:W-:Y:S01]  /*9520*/  FMUL R7, R38.reuse, R7 ;  /* 0x0000000726077220 */ /* 0x040fe20000400000 */
[--C-:B------:R-:W-:Y:S02]  /*9530*/  HADD2.F32 R47, -RZ, R73.reuse.H0_H0 ;  /* 0x20000049ff2f7230 */ /* 0x100fe40000004100 */
[C---:B------:R-:W-:Y:S01]  /*9540*/  FFMA R6, R41.reuse, R43, R6 ;  /* 0x0000002b29067223 */ /* 0x040fe20000000006 */
[--C-:B------:R-:W-:Y:S02]  /*9550*/  HADD2.F32 R40, -RZ, R68.reuse.H0_H0 ;  /* 0x20000044ff287230 */ /* 0x100fe40000004100 */
[C---:B------:R-:W-:Y:S01]  /*9560*/  FFMA R7, R41.reuse, R44, R7 ;  /* 0x0000002c29077223 */ /* 0x040fe20000000007 */
[C---:B------:R-:W-:Y:S01]  /*9570*/  FFMA R8, R41.reuse, R45, R8 ;  /* 0x0000002d29087223 */ /* 0x040fe20000000008 */
[----:B------:R-:W-:Y:S01]  /*9580*/  FFMA R9, R41, R46, R9 ;  /* 0x0000002e29097223 */ /* 0x000fe20000000009 */
[----:B------:R-:W-:Y:S02]  /*9590*/  HADD2.F32 R43, -RZ, R68.H1_H1 ;  /* 0x30000044ff2b7230 */ /* 0x000fe40000004100 */
[C---:B------:R-:W-:Y:S01]  /*95a0*/  FMUL R10, R38.reuse, R10 ;  /* 0x0000000a260a7220 */ /* 0x040fe20000400000 */
[----:B------:R-:W-:Y:S01]  /*95b0*/  HADD2.F32 R48, -RZ, R73.H1_H1 ;  /* 0x30000049ff307230 */ /* 0x000fe20000004100 */
[----:B------:R-:W-:Y:S01]  /*95c0*/  F2FP.SATFINITE.E4M3.F32.PACK_AB_MERGE_C R100, R7, R6, RZ ;  /* 0x000000060764723e */ /* 0x000fe200048070ff */
[C---:B------:R-:W-:Y:S01]  /*95d0*/  FMUL R7, R38.reuse, R24 ;  /* 0x0000001826077220 */ /* 0x040fe20000400000 */
[----:B------:R-:W-:Y:S01]  /*95e0*/  FFMA R10, R41, R47, R10 ;  /* 0x0000002f290a7223 */ /* 0x000fe2000000000a */
[C---:B------:R-:W-:Y:S01]  /*95f0*/  FMUL R24, R38.reuse, R29 ;  /* 0x0000001d26187220 */ /* 0x040fe20000400000 */
[----:B------:R-:W-:Y:S01]  /*9600*/  F2FP.SATFINITE.E4M3.F32.PACK_AB_MERGE_C R100, R5, R4, R100 ;  /* 0x000000040564723e */ /* 0x000fe20004807064 */
[C---:B------:R-:W-:Y:S01]  /*9610*/  FMUL R11, R38.reuse, R11 ;  /* 0x0000000b260b7220 */ /* 0x040fe20000400000 */
[--C-:B------:R-:W-:Y:S02]  /*9620*/  HADD2.F32 R51, -RZ, R74.reuse.H0_H0 ;  /* 0x2000004aff337230 */ /* 0x100fe40000004100 */
[C---:B------:R-:W-:Y:S01]  /*9630*/  FMUL R14, R38.reuse, R14 ;  /* 0x0000000e260e7220 */ /* 0x040fe20000400000 */
[----:B------:R-:W-:Y:S02]  /*9640*/  HADD2.F32 R52, -RZ, R74.H1_H1 ;  /* 0x3000004aff347230 */ /* 0x000fe40000004100 */
[C---:B------:R-:W-:Y:S01]  /*9650*/  FFMA R11, R41.reuse, R48, R11 ;  /* 0x00000030290b7223 */ /* 0x040fe2000000000b */
[C---:B------:R-:W-:Y:S01]  /*9660*/  FFMA R12, R41.reuse, R49, R12 ;  /* 0x00000031290c7223 */ /* 0x040fe2000000000c */
[C---:B------:R-:W-:Y:S01]  /*9670*/  FFMA R13, R41.reuse, R50, R13 ;  /* 0x00000032290d7223 */ /* 0x040fe2000000000d */
[----:B------:R-:W-:Y:S01]  /*9680*/  FFMA R14, R41, R51, R14 ;  /* 0x00000033290e7223 */ /* 0x000fe2000000000e */
[C---:B------:R-:W-:Y:S01]  /*9690*/  FMUL R15, R38.reuse, R15 ;  /* 0x0000000f260f7220 */ /* 0x040fe20000400000 */
[--C-:B------:R-:W-:Y:S01]  /*96a0*/  HADD2.F32 R55, -RZ, R75.reuse.H0_H0 ;  /* 0x2000004bff377230 */ /* 0x100fe20000004100 */
[----:B------:R-:W-:Y:S01]  /*96b0*/  F2FP.SATFINITE.E4M3.F32.PACK_AB_MERGE_C R101, R11, R10, RZ ;  /* 0x0000000a0b65723e */ /* 0x000fe200048070ff */
[----:B------:R-:W-:Y:S02]  /*96c0*/  HADD2.F32 R56, -RZ, R75.H1_H1 ;  /* 0x3000004bff387230 */ /* 0x000fe40000004100 */
[C---:B------:R-:W-:Y:S01]  /*96d0*/  FFMA R15, R41.reuse, R52, R15 ;  /* 0x00000034290f7223 */ /* 0x040fe2000000000f */
[----:B------:R-:W-:Y:S01]  /*96e0*/  FFMA R16, R41, R53, R16 ;  /* 0x0000003529107223 */ /* 0x000fe20000000010 */
[----:B------:R-:W-:Y:S01]  /*96f0*/  F2FP.SATFINITE.E4M3.F32.PACK_AB_MERGE_C R101, R9, R8, R101 ;  /* 0x000000080965723e */ /* 0x000fe20004807065 */
[----:B------:R-:W-:Y:S01]  /*9700*/  FFMA R17, R41, R54, R17 ;  /* 0x0000003629117223 */ /* 0x000fe20000000011 */
[C---:B------:R-:W-:Y:S01]  /*9710*/  FMUL R18, R38.reuse, R18 ;  /* 0x0000001226127220 */ /* 0x040fe20000400000 */
[----:B------:R-:W-:Y:S01]  /*9720*/  F2FP.SATFINITE.E4M3.F32.PACK_AB_MERGE_C R102, R15, R14, RZ ;  /* 0x0000000e0f66723e */ /* 0x000fe200048070ff */
[C---:B------:R-:W-:Y:S01]  /*9730*/  FMUL R19, R38.reuse, R19 ;  /* 0x0000001326137220 */ /* 0x040fe20000400000 */
[--C-:B------:R-:W-:Y:S02]  /*9740*/  HADD2.F32 R58, -RZ, R76.reuse.H0_H0 ;  /* 0x2000004cff3a7230 */ /* 0x100fe40000004100 */
[----:B------:R-:W-:Y:S01]  /*9750*/  FFMA R18, R41, R55, R18 ;  /* 0x0000003729127223 */ /* 0x000fe20000000012 */
[----:B------:R-:W-:Y:S01]  /*9760*/  F2FP.SATFINITE.E4M3.F32.PACK_AB_MERGE_C R102, R13, R12, R102 ;  /* 0x0000000c0d66723e */ /* 0x000fe20004807066 */
[C---:B------:R-:W-:Y:S01]  /*9770*/  FFMA R19, R41.reuse, R56, R19 ;  /* 0x0000003829137223 */ /* 0x040fe20000000013 */
[----:B------:R-:W-:Y:S02]  /*9780*/  HADD2.F32 R61, -RZ, R76.H1_H1 ;  /* 0x3000004cff3d7230 */ /* 0x000fe40000004100 */
[C---:B------:R-:W-:Y:S01]  /*9790*/  FMUL R3, R38.reuse, R22 ;  /* 0x0000001626037220 */ /* 0x040fe20000400000 */
        /* <DEDUP_REMOVED lines=10> */
[C---:B------:R-:W-:Y:S01]  /*9840*/  FMUL R23, R38.reuse, R28 ;  /* 0x0000001c26177220 */ /* 0x040fe20000400000 */
[----:B------:R-:W-:Y:S01]  /*9850*/  F2FP.F16.E4M3.UNPACK_B R79, R79.H1 ;  /* 0x0000004fff4f723e */ /* 0x000fe200030006ff */
        /* <DEDUP_REMOVED lines=9> */
[C---:B------:R-:W-:Y:S01]  /*98f0*/  FFMA R24, R41.reuse, R67, R24 ;  /* 0x0000004329187223 */ /* 0x040fe20000000018 */
[C---:B------:R-:W-:Y:S01]  /*9900*/  FMUL R28, R38.reuse, R33 ;  /* 0x00000021261c7220 */ /* 0x040fe20000400000 */
[--C-:B------:R-:W-:Y:S02]  /*9910*/  HADD2.F32 R42, -RZ, R79.reuse.H0_H0 ;  /* 0x2000004fff2a7230 */ /* 0x100fe40000004100 */
[C---:B------:R-:W-:Y:S01]  /*9920*/  FFMA R25, R41.reuse, R66, R25 ;  /* 0x0000004229197223 */ /* 0x040fe20000000019 */
[----:B------:R-:W-:Y:S02]  /*9930*/  HADD2.F32 R71, -RZ, R79.H1_H1 ;  /* 0x3000004fff477230 */ /* 0x000fe40000004100 */
[C---:B------:R-:W-:Y:S01]  /*9940*/  FMUL R29, R38.reuse, R34 ;  /* 0x00000022261d7220 */ /* 0x040fe20000400000 */
        /* <DEDUP_REMOVED lines=9> */
[----:B-1----:R-:W-:Y:S01]  /*99e0*/  F2FP.SATFINITE.E4M3.F32.PACK_AB_MERGE_C R105, R22, R21, RZ ;  /* 0x000000151669723e */ /* 0x002fe200048070ff */
[----:B------:R1:W-:Y:S01]  /*99f0*/  STS.128 [R84+UR44+0x5200], R100 ;  /* 0x0052006454007988 */ /* 0x0003e20008000c2c */
[----:B------:R-:W-:Y:S02]  /*9a00*/  F2FP.SATFINITE.E4M3.F32.PACK_AB_MERGE_C R64, R26, R25, RZ ;  /* 0x000000191a40723e */ /* 0x000fe400048070ff */
[----:B------:R-:W-:Y:S02]  /*9a10*/  F2FP.SATFINITE.E4M3.F32.PACK_AB_MERGE_C R67, R30, R29, RZ ;  /* 0x0000001d1e43723e */ /* 0x000fe400048070ff */
[----:B------:R-:W-:Y:S02]  /*9a20*/  F2FP.SATFINITE.E4M3.F32.PACK_AB_MERGE_C R104, R2, R0, R3 ;  /* 0x000000000268723e */ /* 0x000fe40004807003 */
[----:B------:R-:W-:Y:S02]  /*9a30*/  F2FP.SATFINITE.E4M3.F32.PACK_AB_MERGE_C R105, R20, R7, R105 ;  /* 0x000000071469723e */ /* 0x000fe40004807069 */
[----:B------:R-:W-:Y:S02]  /*9a40*/  F2FP.SATFINITE.E4M3.F32.PACK_AB_MERGE_C R106, R24, R23, R64 ;  /* 0x00000017186a723e */ /* 0x000fe40004807040 */
[----:B------:R-:W-:Y:S02]  /*9a50*/  F2FP.SATFINITE.E4M3.F32.PACK_AB_MERGE_C R107, R28, R27, R67 ;  /* 0x0000001b1c6b723e */ /* 0x000fe40004807043 */
[----:B------:R-:W-:Y:S03]  /*9a60*/  IADD3 R36, PT, PT, R36, 0x1, RZ ;  /* 0x0000000124247810 */ /* 0x000fe60007ffe0ff */
        /* <DEDUP_REMOVED lines=18> */
.L_x_137:
[----:B------:R-:W-:Y:S05]  /*9b90*/  BSYNC.RECONVERGENT B0 ;  /* 0x0000000000007941 */ /* 0x000fea0003800200 */
.L_x_136:
[----:B------:R-:W-:Y:S01]  /*9ba0*/  R2UR UR4, R87 ;  /* 0x00000000570472ca */ /* 0x000fe200000e0000 */
[----:B------:R-:W-:Y:S01]  /*9bb0*/  BAR.SYNC.DEFER_BLOCKING 0x1, 0x80 ;  /* 0x0042000000007b1d */ /* 0x000fe20000010000 */
[C---:B------:R-:W-:Y:S01]  /*9bc0*/  ISETP.NE.AND P0, PT, R89.reuse, 0x2, PT ;  /* 0x000000025900780c */ /* 0x040fe20003f05270 */
[----:B------:R-:W-:Y:S01]  /*9bd0*/  UISETP.NE.AND UP0, UPT, UR45, URZ, UPT ;  /* 0x000000ff2d00728c */ /* 0x000fe2000bf05270 */
[----:B------:R-:W-:Y:S01]  /*9be0*/  ISETP.NE.AND P1, PT, R36, 0x4, PT ;  /* 0x000000042400780c */ /* 0x000fe20003f25270 */
[----:B------:R-:W-:Y:S01]  /*9bf0*/  UIADD3 UR16, UPT, UPT, UR38, UR59, URZ ;  /* 0x0000003b26107290 */ /* 0x000fe2000fffe0ff */
[----:B------:R-:W-:Y:S02]  /*9c00*/  SEL R5, RZ, 0x1, P0 ;  /* 0x00000001ff057807 */ /* 0x000fe40000000000 */
[----:B------:R-:W-:Y:S02]  /*9c10*/  SEL R3, RZ, 0x1, P1 ;  /* 0x00000001ff037807 */ /* 0x000fe40000800000 */
[----:B------:R-:W-:Y:S02]  /*9c20*/  LOP3.LUT R92, R92, R5, RZ, 0x3c, !PT ;  /* 0x000000055c5c7212 */ /* 0x000fe400078e3cff */
[----:B------:R-:W-:Y:S01]  /*9c30*/  LOP3.LUT R94, R94, R3, RZ, 0x3c, !PT ;  /* 0x000000035e5e7212 */ /* 0x000fe200078e3cff */
[----:B------:R-:W-:Y:S01]  /*9c40*/  UIADD3 UR20, UPT, UPT, UR37, UR4, URZ ;  /* 0x0000000425147290 */ /* 0x000fe2000fffe0ff */
[----:B------:R-:W-:Y:S02]  /*9c50*/  SEL R89, R89, RZ, P0 ;  /* 0x000000ff59597207 */ /* 0x000fe40000000000 */
[----:B------:R-:W-:Y:S01]  /*9c60*/  SEL R36, R36, RZ, P1 ;  /* 0x000000ff24247207 */ /* 0x000fe20000800000 */
[----:B------:R-:W-:Y:S01]  /*9c70*/  UMOV UR36, UR58 ;  /* 0x0000003a00247c82 */ /* 0x000fe20008000000 */
[----:B------:R-:W-:Y:S07]  /*9c80*/  BRA.U UP0, `(.L_x_138) ;  /* 0xffffffb900e07547 */ /* 0x000fee000b83ffff */
[----:B------:R-:W-:Y:S05]  /*9c90*/  EXIT ;  /* 0x000000000000794d */ /* 0x000fea0003800000 */
.L_x_25:
[----:B-1----:R1:W2:Y:S02]  /*9ca0*/  SYNCS.PHASECHK.TRANS64.TRYWAIT P0, [R0+URZ+0x160], R3 ;  /* 0x00016003000075a7 */ /* 0x0022a400080011ff */
[----:B--2---:R-:W-:Y:S05]  /*9cb0*/  @!P0 NANOSLEEP.SYNCS 0x989680 ;  /* 0x009896800000895d */ /* 0x004fea0003900000 */
[----:B------:R-:W2:Y:S02]  /*9cc0*/  @!P0 SYNCS.PHASECHK.TRANS64 P0, [R0+URZ+0x160], R3 ;  /* 0x00016003000085a7 */ /* 0x000ea400080010ff */
[----:B--2---:R-:W-:Y:S05]  /*9cd0*/  @!P0 BRA `(.L_x_25) ;  /* 0xfffffffc00f08947 */ /* 0x004fea000383ffff */
[----:B------:R-:W-:Y:S05]  /*9ce0*/  BRA `(.L_x_139) ;  /* 0xffffff7c00b87947 */ /* 0x000fea000383ffff */
.L_x_28:
[----:B-1----:R-:W-:-:S07]  /*9cf0*/  MOV R0, UR33 ;  /* 0x0000002100007c02 */ /* 0x002fce0008000f00 */
.L_x_140:
[----:B-1----:R1:W2:Y:S02]  /*9d00*/  SYNCS.PHASECHK.TRANS64.TRYWAIT P0, [R0+URZ+0x50], R3 ;  /* 0x00005003000075a7 */ /* 0x0022a400080011ff */
[----:B--2---:R-:W-:Y:S05]  /*9d10*/  @!P0 NANOSLEEP.SYNCS 0x989680 ;  /* 0x009896800000895d */ /* 0x004fea0003900000 */
[----:B------:R-:W2:Y:S02]  /*9d20*/  @!P0 SYNCS.PHASECHK.TRANS64 P0, [R0+URZ+0x50], R3 ;  /* 0x00005003000085a7 */ /* 0x000ea400080010ff */
[----:B--2---:R-:W-:Y:S05]  /*9d30*/  @!P0 BRA `(.L_x_140) ;  /* 0xfffffffc00f08947 */ /* 0x004fea000383ffff */
[----:B------:R-:W-:Y:S05]  /*9d40*/  BRA `(.L_x_27) ;  /* 0xffffff7c00fc7947 */ /* 0x000fea000383ffff */
.L_x_35:
[----:B-1----:R-:W-:-:S07]  /*9d50*/  MOV R0, UR17 ;  /* 0x0000001100007c02 */ /* 0x002fce0008000f00 */
.L_x_141:
[----:B-1----:R1:W2:Y:S02]  /*9d60*/  SYNCS.PHASECHK.TRANS64.TRYWAIT P0, [R0+URZ+0x50], R3 ;  /* 0x00005003000075a7 */ /* 0x0022a400080011ff */
[----:B--2---:R-:W-:Y:S05]  /*9d70*/  @!P0 NANOSLEEP.SYNCS 0x989680 ;  /* 0x009896800000895d */ /* 0x004fea0003900000 */
[----:B------:R-:W2:Y:S02]  /*9d80*/  @!P0 SYNCS.PHASECHK.TRANS64 P0, [R0+URZ+0x50], R3 ;  /* 0x00005003000085a7 */ /* 0x000ea400080010ff */
[----:B--2---:R-:W-:Y:S05]  /*9d90*/  @!P0 BRA `(.L_x_141) ;  /* 0xfffffffc00f08947 */ /* 0x004fea000383ffff */
[----:B------:R-:W-:Y:S05]  /*9da0*/  BRA `(.L_x_34) ;  /* 0xffffff8000bc7947 */ /* 0x000fea000383ffff */
.L_x_40:
[----:B-1----:R1:W2:Y:S02]  /*9db0*/  SYNCS.PHASECHK.TRANS64.TRYWAIT P0, [R3+URZ+0xf0], R0 ;  /* 0x0000f000030075a7 */ /* 0x0022a400080011ff */
[----:B--2---:R-:W-:Y:S05]  /*9dc0*/  @!P0 NANOSLEEP.SYNCS 0x989680 ;  /* 0x009896800000895d */ /* 0x004fea0003900000 */
[----:B------:R-:W2:Y:S02]  /*9dd0*/  @!P0 SYNCS.PHASECHK.TRANS64 P0, [R3+URZ+0xf0], R0 ;  /* 0x0000f000030085a7 */ /* 0x000ea400080010ff */
[----:B--2---:R-:W-:Y:S05]  /*9de0*/  @!P0 BRA `(.L_x_40) ;  /* 0xfffffffc00f08947 */ /* 0x004fea000383ffff */
[----:B------:R-:W-:Y:S05]  /*9df0*/  BRA `(.L_x_142) ;  /* 0xffffff84005c7947 */ /* 0x000fea000383ffff */
.L_x_44:
[----:B-1----:R-:W-:-:S07]  /*9e00*/  MOV R0, UR4 ;  /* 0x0000000400007c02 */ /* 0x002fce0008000f00 */
.L_x_143:
[----:B-1----:R1:W2:Y:S02]  /*9e10*/  SYNCS.PHASECHK.TRANS64.TRYWAIT P0, [R0+URZ], R3 ;  /* 0x00000003000075a7 */ /* 0x0022a400080011ff */
[----:B--2---:R-:W-:Y:S05]  /*9e20*/  @!P0 NANOSLEEP.SYNCS 0x989680 ;  /* 0x009896800000895d */ /* 0x004fea0003900000 */
[----:B------:R-:W2:Y:S02]  /*9e30*/  @!P0 SYNCS.PHASECHK.TRANS64 P0, [R0+URZ], R3 ;  /* 0x00000003000085a7 */ /* 0x000ea400080010ff */
[----:B--2---:R-:W-:Y:S05]  /*9e40*/  @!P0 BRA `(.L_x_143) ;  /* 0xfffffffc00f08947 */ /* 0x004fea000383ffff */
[----:B------:R-:W-:Y:S05]  /*9e50*/  BRA `(.L_x_144) ;  /* 0xffffff8c00047947 */ /* 0x000fea000383ffff */
.L_x_45:
[----:B------:R-:W-:-:S07]  /*9e60*/  MOV R0, UR5 ;  /* 0x0000000500007c02 */ /* 0x000fce0008000f00 */
.L_x_145:
[----:B-1----:R1:W2:Y:S02]  /*9e70*/  SYNCS.PHASECHK.TRANS64.TRYWAIT P0, [R0+URZ], R3 ;  /* 0x00000003000075a7 */ /* 0x0022a400080011ff */
[----:B--2---:R-:W-:Y:S05]  /*9e80*/  @!P0 NANOSLEEP.SYNCS 0x989680 ;  /* 0x009896800000895d */ /* 0x004fea0003900000 */
[----:B------:R-:W2:Y:S02]  /*9e90*/  @!P0 SYNCS.PHASECHK.TRANS64 P0, [R0+URZ], R3 ;  /* 0x00000003000085a7 */ /* 0x000ea400080010ff */
[----:B--2---:R-:W-:Y:S05]  /*9ea0*/  @!P0 BRA `(.L_x_145) ;  /* 0xfffffffc00f08947 */ /* 0x004fea000383ffff */
[----:B------:R-:W-:Y:S05]  /*9eb0*/  BRA `(.L_x_146) ;  /* 0xffffff8c00107947 */ /* 0x000fea000383ffff */
.L_x_46:
[----:B------:R-:W-:-:S07]  /*9ec0*/  MOV R0, UR5 ;  /* 0x0000000500007c02 */ /* 0x000fce0008000f00 */
.L_x_147:
[----:B-1----:R1:W2:Y:S02]  /*9ed0*/  SYNCS.PHASECHK.TRANS64.TRYWAIT P0, [R0+URZ], R3 ;  /* 0x00000003000075a7 */ /* 0x0022a400080011ff */
[----:B--2---:R-:W-:Y:S05]  /*9ee0*/  @!P0 NANOSLEEP.SYNCS 0x989680 ;  /* 0x009896800000895d */ /* 0x004fea0003900000 */
[----:B------:R-:W2:Y:S02]  /*9ef0*/  @!P0 SYNCS.PHASECHK.TRANS64 P0, [R0+URZ], R3 ;  /* 0x00000003000085a7 */ /* 0x000ea400080010ff */
[----:B--2---:R-:W-:Y:S05]  /*9f00*/  @!P0 BRA `(.L_x_147) ;  /* 0xfffffffc00f08947 */ /* 0x004fea000383ffff */
[----:B------:R-:W-:Y:S05]  /*9f10*/  BRA `(.L_x_148) ;  /* 0xffffff8c001c7947 */ /* 0x000fea000383ffff */
.L_x_47:
[----:B------:R-:W-:-:S07]  /*9f20*/  MOV R0, UR5 ;  /* 0x0000000500007c02 */ /* 0x000fce0008000f00 */
.L_x_149:
[----:B-1----:R1:W2:Y:S02]  /*9f30*/  SYNCS.PHASECHK.TRANS64.TRYWAIT P0, [R0+URZ], R3 ;  /* 0x00000003000075a7 */ /* 0x0022a400080011ff */
[----:B--2---:R-:W-:Y:S05]  /*9f40*/  @!P0 NANOSLEEP.SYNCS 0x989680 ;  /* 0x009896800000895d */ /* 0x004fea0003900000 */
[----:B------:R-:W2:Y:S02]  /*9f50*/  @!P0 SYNCS.PHASECHK.TRANS64 P0, [R0+URZ], R3 ;  /* 0x00000003000085a7 */ /* 0x000ea400080010ff */
[----:B--2---:R-:W-:Y:S05]  /*9f60*/  @!P0 BRA `(.L_x_149) ;  /* 0xfffffffc00f08947 */ /* 0x004fea000383ffff */
[----:B------:R-:W-:Y:S05]  /*9f70*/  BRA `(.L_x_150) ;  /* 0xffffff8c00287947 */ /* 0x000fea000383ffff */
.L_x_48:
[----:B------:R-:W-:-:S07]  /*9f80*/  MOV R0, UR5 ;  /* 0x0000000500007c02 */ /* 0x000fce0008000f00 */
.L_x_151:
[----:B-1----:R1:W2:Y:S02]  /*9f90*/  SYNCS.PHASECHK.TRANS64.TRYWAIT P0, [R0+URZ], R3 ;  /* 0x00000003000075a7 */ /* 0x0022a400080011ff */
[----:B--2---:R-:W-:Y:S05]  /*9fa0*/  @!P0 NANOSLEEP.SYNCS 0x989680 ;  /* 0x009896800000895d */ /* 0x004fea0003900000 */
[----:B------:R-:W2:Y:S02]  /*9fb0*/  @!P0 SYNCS.PHASECHK.TRANS64 P0, [R0+URZ], R3 ;  /* 0x00000003000085a7 */ /* 0x000ea400080010ff */
[----:B--2---:R-:W-:Y:S05]  /*9fc0*/  @!P0 BRA `(.L_x_151) ;  /* 0xfffffffc00f08947 */ /* 0x004fea000383ffff */
[----:B------:R-:W-:Y:S05]  /*9fd0*/  BRA `(.L_x_152) ;  /* 0xffffff8c00347947 */ /* 0x000fea000383ffff */
.L_x_49:
[----:B------:R-:W-:-:S07]  /*9fe0*/  MOV R0, UR5 ;  /* 0x0000000500007c02 */ /* 0x000fce0008000f00 */
.L_x_153:
[----:B-1----:R1:W2:Y:S02]  /*9ff0*/  SYNCS.PHASECHK.TRANS64.TRYWAIT P0, [R0+URZ], R3 ;  /* 0x00000003000075a7 */ /* 0x0022a400080011ff */
[----:B--2---:R-:W-:Y:S05]  /*a000*/  @!P0 NANOSLEEP.SYNCS 0x989680 ;  /* 0x009896800000895d */ /* 0x004fea0003900000 */
[----:B------:R-:W2:Y:S02]  /*a010*/  @!P0 SYNCS.PHASECHK.TRANS64 P0, [R0+URZ], R3 ;  /* 0x00000003000085a7 */ /* 0x000ea400080010ff */
[----:B--2---:R-:W-:Y:S05]  /*a020*/  @!P0 BRA `(.L_x_153) ;  /* 0xfffffffc00f08947 */ /* 0x004fea000383ffff */
[----:B------:R-:W-:Y:S05]  /*a030*/  BRA `(.L_x_154) ;  /* 0xffffff8c00407947 */ /* 0x000fea000383ffff */
.L_x_50:
[----:B------:R-:W-:-:S07]  /*a040*/  MOV R0, UR5 ;  /* 0x0000000500007c02 */ /* 0x000fce0008000f00 */
.L_x_155:
[----:B-1----:R1:W2:Y:S02]  /*a050*/  SYNCS.PHASECHK.TRANS64.TRYWAIT P0, [R0+URZ], R3 ;  /* 0x00000003000075a7 */ /* 0x0022a400080011ff */
[----:B--2---:R-:W-:Y:S05]  /*a060*/  @!P0 NANOSLEEP.SYNCS 0x989680 ;  /* 0x009896800000895d */ /* 0x004fea0003900000 */
[----:B------:R-:W2:Y:S02]  /*a070*/  @!P0 SYNCS.PHASECHK.TRANS64 P0, [R0+URZ], R3 ;  /* 0x00000003000085a7 */ /* 0x000ea400080010ff */
[----:B--2---:R-:W-:Y:S05]  /*a080*/  @!P0 BRA `(.L_x_155) ;  /* 0xfffffffc00f08947 */ /* 0x004fea000383ffff */
[----:B------:R-:W-:Y:S05]  /*a090*/  BRA `(.L_x_156) ;  /* 0xffffff8c004c7947 */ /* 0x000fea000383ffff */
.L_x_51:
[----:B------:R-:W-:-:S07]  /*a0a0*/  MOV R0, UR5 ;  /* 0x0000000500007c02 */ /* 0x000fce0008000f00 */
.L_x_157:
[----:B-1----:R1:W2:Y:S02]  /*a0b0*/  SYNCS.PHASECHK.TRANS64.TRYWAIT P0, [R0+URZ], R3 ;  /* 0x00000003000075a7 */ /* 0x0022a400080011ff */
[----:B--2---:R-:W-:Y:S05]  /*a0c0*/  @!P0 NANOSLEEP.SYNCS 0x989680 ;  /* 0x009896800000895d */ /* 0x004fea0003900000 */
[----:B------:R-:W2:Y:S02]  /*a0d0*/  @!P0 SYNCS.PHASECHK.TRANS64 P0, [R0+URZ], R3 ;  /* 0x00000003000085a7 */ /* 0x000ea400080010ff */
[----:B--2---:R-:W-:Y:S05]  /*a0e0*/  @!P0 BRA `(.L_x_157) ;  /* 0xfffffffc00f08947 */ /* 0x004fea000383ffff */
[----:B------:R-:W-:Y:S05]  /*a0f0*/  BRA `(.L_x_158) ;  /* 0xffffff8c00587947 */ /* 0x000fea000383ffff */
.L_x_52:
[----:B------:R-:W-:-:S07]  /*a100*/  MOV R0, UR5 ;  /* 0x0000000500007c02 */ /* 0x000fce0008000f00 */
.L_x_159:
[----:B-1----:R1:W2:Y:S02]  /*a110*/  SYNCS.PHASECHK.TRANS64.TRYWAIT P0, [R0+URZ], R3 ;  /* 0x00000003000075a7 */ /* 0x0022a400080011ff */
[----:B--2---:R-:W-:Y:S05]  /*a120*/  @!P0 NANOSLEEP.SYNCS 0x989680 ;  /* 0x009896800000895d */ /* 0x004fea0003900000 */
[----:B------:R-:W2:Y:S02]  /*a130*/  @!P0 SYNCS.PHASECHK.TRANS64 P0, [R0+URZ], R3 ;  /* 0x00000003000085a7 */ /* 0x000ea400080010ff */
[----:B--2---:R-:W-:Y:S05]  /*a140*/  @!P0 BRA `(.L_x_159) ;  /* 0xfffffffc00f08947 */ /* 0x004fea000383ffff */
[----:B------:R-:W-:Y:S05]  /*a150*/  BRA `(.L_x_160) ;  /* 0xffffff8c00647947 */ /* 0x000fea000383ffff */
.L_x_55:
[----:B--2---:R2:W3:Y:S02]  /*a160*/  SYNCS.PHASECHK.TRANS64.TRYWAIT P0, [R2+URZ+0x150], R5 ;  /* 0x00015005020075a7 */ /* 0x0044e400080011ff */
[----:B---3--:R-:W-:Y:S05]  /*a170*/  @!P0 NANOSLEEP.SYNCS 0x989680 ;  /* 0x009896800000895d */ /* 0x008fea0003900000 */
[----:B------:R-:W3:Y:S02]  /*a180*/  @!P0 SYNCS.PHASECHK.TRANS64 P0, [R2+URZ+0x150], R5 ;  /* 0x00015005020085a7 */ /* 0x000ee400080010ff */
[----:B---3--:R-:W-:Y:S05]  /*a190*/  @!P0 BRA `(.L_x_55) ;  /* 0xfffffffc00f08947 */ /* 0x008fea000383ffff */
[----:B------:R-:W-:Y:S05]  /*a1a0*/  BRA `(.L_x_161) ;  /* 0xffffff8c00c87947 */ /* 0x000fea000383ffff */
.L_x_56:
[----:B------:R-:W-:-:S07]  /*a1b0*/  MOV R2, UR4 ;  /* 0x0000000400027c02 */ /* 0x000fce0008000f00 */
.L_x_162:
[----:B--2---:R2:W3:Y:S02]  /*a1c0*/  SYNCS.PHASECHK.TRANS64.TRYWAIT P0, [R2+URZ+0x100], R5 ;  /* 0x00010005020075a7 */ /* 0x0044e400080011ff */
[----:B---3--:R-:W-:Y:S05]  /*a1d0*/  @!P0 NANOSLEEP.SYNCS 0x989680 ;  /* 0x009896800000895d */ /* 0x008fea0003900000 */
[----:B------:R-:W3:Y:S02]  /*a1e0*/  @!P0 SYNCS.PHASECHK.TRANS64 P0, [R2+URZ+0x100], R5 ;  /* 0x00010005020085a7 */ /* 0x000ee400080010ff */
[----:B---3--:R-:W-:Y:S05]  /*a1f0*/  @!P0 BRA `(.L_x_162) ;  /* 0xfffffffc00f08947 */ /* 0x008fea000383ffff */
[----:B------:R-:W-:Y:S05]  /*a200*/  BRA `(.L_x_163) ;  /* 0xffffff8c00d87947 */ /* 0x000fea000383ffff */
.L_x_57:
[----:B--2---:R2:W3:Y:S02]  /*a210*/  SYNCS.PHASECHK.TRANS64.TRYWAIT P1, [R2+URZ+0xf0], R5 ;  /* 0x0000f005020075a7 */ /* 0x0044e400080211ff */
[----:B---3--:R-:W-:Y:S05]  /*a220*/  @!P1 NANOSLEEP.SYNCS 0x989680 ;  /* 0x009896800000995d */ /* 0x008fea0003900000 */
[----:B------:R-:W3:Y:S02]  /*a230*/  @!P1 SYNCS.PHASECHK.TRANS64 P1, [R2+URZ+0xf0], R5 ;  /* 0x0000f005020095a7 */ /* 0x000ee400080210ff */
[----:B---3--:R-:W-:Y:S05]  /*a240*/  @!P1 BRA `(.L_x_57) ;  /* 0xfffffffc00f09947 */ /* 0x008fea000383ffff */
[----:B------:R-:W-:Y:S05]  /*a250*/  BRA `(.L_x_164) ;  /* 0xffffff9000087947 */ /* 0x000fea000383ffff */
.L_x_60:
[----:B------:R-:W-:-:S07]  /*a260*/  MOV R0, UR4 ;  /* 0x0000000400007c02 */ /* 0x000fce0008000f00 */
.L_x_165:
[----:B--2---:R2:W3:Y:S02]  /*a270*/  SYNCS.PHASECHK.TRANS64.TRYWAIT P0, [R0+URZ+0x100], R3 ;  /* 0x00010003000075a7 */ /* 0x0044e400080011ff */
[----:B---3--:R-:W-:Y:S05]  /*a280*/  @!P0 NANOSLEEP.SYNCS 0x989680 ;  /* 0x009896800000895d */ /* 0x008fea0003900000 */
[----:B------:R-:W3:Y:S02]  /*a290*/  @!P0 SYNCS.PHASECHK.TRANS64 P0, [R0+URZ+0x100], R3 ;  /* 0x00010003000085a7 */ /* 0x000ee400080010ff */
[----:B---3--:R-:W-:Y:S05]  /*a2a0*/  @!P0 BRA `(.L_x_165) ;  /* 0xfffffffc00f08947 */ /* 0x008fea000383ffff */
[----:B------:R-:W-:Y:S05]  /*a2b0*/  BRA `(.L_x_59) ;  /* 0xffffff90005c7947 */ /* 0x000fea000383ffff */
.L_x_67:
[----:B-1----:R1:W2:Y:S02]  /*a2c0*/  SYNCS.PHASECHK.TRANS64.TRYWAIT P1, [R0+URZ+0xf0], R5 ;  /* 0x0000f005000075a7 */ /* 0x0022a400080211ff */
[----:B--2---:R-:W-:Y:S05]  /*a2d0*/  @!P1 NANOSLEEP.SYNCS 0x989680 ;  /* 0x009896800000995d */ /* 0x004fea0003900000 */
[----:B------:R-:W2:Y:S02]  /*a2e0*/  @!P1 SYNCS.PHASECHK.TRANS64 P1, [R0+URZ+0xf0], R5 ;  /* 0x0000f005000095a7 */ /* 0x000ea400080210ff */
[----:B--2---:R-:W-:Y:S05]  /*a2f0*/  @!P1 BRA `(.L_x_67) ;  /* 0xfffffffc00f09947 */ /* 0x004fea000383ffff */
[----:B------:R-:W-:Y:S05]  /*a300*/  BRA `(.L_x_166) ;  /* 0xffffff9400c47947 */ /* 0x000fea000383ffff */
.L_x_68:
[----:B------:R-:W-:-:S07]  /*a310*/  MOV R3, UR23 ;  /* 0x0000001700037c02 */ /* 0x000fce0008000f00 */
.L_x_167:
[----:B-1----:R1:W2:Y:S02]  /*a320*/  SYNCS.PHASECHK.TRANS64.TRYWAIT P0, [R3+URZ+0x130], R0 ;  /* 0x00013000030075a7 */ /* 0x0022a400080011ff */
[----:B--2---:R-:W-:Y:S05]  /*a330*/  @!P0 NANOSLEEP.SYNCS 0x989680 ;  /* 0x009896800000895d */ /* 0x004fea0003900000 */
[----:B------:R-:W2:Y:S02]  /*a340*/  @!P0 SYNCS.PHASECHK.TRANS64 P0, [R3+URZ+0x130], R0 ;  /* 0x00013000030085a7 */ /* 0x000ea400080010ff */
[----:B--2---:R-:W-:Y:S05]  /*a350*/  @!P0 BRA `(.L_x_167) ;  /* 0xfffffffc00f08947 */ /* 0x004fea000383ffff */
[----:B------:R-:W-:Y:S05]  /*a360*/  BRA `(.L_x_168) ;  /* 0xffffff9800147947 */ /* 0x000fea000383ffff */
.L_x_71:
[----:B------:R-:W-:Y:S07]  /*a370*/  MOV R0, UR5 ;  /* 0x0000000500007c02 */ /* 0x000fee0008000f00 */
.L_x_169:
[----:B-1----:R1:W2:Y:S02]  /*a380*/  SYNCS.PHASECHK.TRANS64.TRYWAIT P0, [R0+URZ], R3 ;  /* 0x00000003000075a7 */ /* 0x0022a400080011ff */
[----:B--2---:R-:W-:Y:S05]  /*a390*/  @!P0 NANOSLEEP.SYNCS 0x989680 ;  /* 0x009896800000895d */ /* 0x004fea0003900000 */
[----:B------:R-:W2:Y:S02]  /*a3a0*/  @!P0 SYNCS.PHASECHK.TRANS64 P0, [R0+URZ], R3 ;  /* 0x00000003000085a7 */ /* 0x000ea400080010ff */
[----:B--2---:R-:W-:Y:S05]  /*a3b0*/  @!P0 BRA `(.L_x_169) ;  /* 0xfffffffc00f08947 */ /* 0x004fea000383ffff */
[----:B------:R-:W-:Y:S05]  /*a3c0*/  BRA `(.L_x_70) ;  /* 0xffffff9800307947 */ /* 0x000fea000383ffff */
.L_x_74:
[----:B------:R-:W-:-:S07]  /*a3d0*/  MOV R0, UR4 ;  /* 0x0000000400007c02 */ /* 0x000fce0008000f00 */
.L_x_170:
[----:B--2---:R2:W4:Y:S02]  /*a3e0*/  SYNCS.PHASECHK.TRANS64.TRYWAIT P0, [R0+URZ], R3 ;  /* 0x00000003000075a7 */ /* 0x00452400080011ff */
[----:B----4-:R-:W-:Y:S05]  /*a3f0*/  @!P0 NANOSLEEP.SYNCS 0x989680 ;  /* 0x009896800000895d */ /* 0x010fea0003900000 */
[----:B------:R-:W4:Y:S02]  /*a400*/  @!P0 SYNCS.PHASECHK.TRANS64 P0, [R0+URZ], R3 ;  /* 0x00000003000085a7 */ /* 0x000f2400080010ff */
[----:B----4-:R-:W-:Y:S05]  /*a410*/  @!P0 BRA `(.L_x_170) ;  /* 0xfffffffc00f08947 */ /* 0x010fea000383ffff */
[----:B------:R-:W-:Y:S05]  /*a420*/  BRA `(.L_x_171) ;  /* 0xffffff9800e47947 */ /* 0x000fea000383ffff */
.L_x_75:
[----:B------:R-:W-:-:S07]  /*a430*/  MOV R0, UR5 ;  /* 0x0000000500007c02 */ /* 0x000fce0008000f00 */
.L_x_172:
[----:B-1----:R1:W2:Y:S02]  /*a440*/  SYNCS.PHASECHK.TRANS64.TRYWAIT P0, [R0+URZ], R3 ;  /* 0x00000003000075a7 */ /* 0x0022a400080011ff */
[----:B--2---:R-:W-:Y:S05]  /*a450*/  @!P0 NANOSLEEP.SYNCS 0x989680 ;  /* 0x009896800000895d */ /* 0x004fea0003900000 */
[----:B------:R-:W2:Y:S02]  /*a460*/  @!P0 SYNCS.PHASECHK.TRANS64 P0, [R0+URZ], R3 ;  /* 0x00000003000085a7 */ /* 0x000ea400080010ff */
[----:B--2---:R-:W-:Y:S05]  /*a470*/  @!P0 BRA `(.L_x_172) ;  /* 0xfffffffc00f08947 */ /* 0x004fea000383ffff */
[----:B------:R-:W-:Y:S05]  /*a480*/  BRA `(.L_x_173) ;  /* 0xffffff9800f07947 */ /* 0x000fea000383ffff */
.L_x_76:
[----:B------:R-:W-:-:S07]  /*a490*/  MOV R0, UR5 ;  /* 0x0000000500007c02 */ /* 0x000fce0008000f00 */
.L_x_174:
[----:B-1----:R1:W2:Y:S02]  /*a4a0*/  SYNCS.PHASECHK.TRANS64.TRYWAIT P0, [R0+URZ], R3 ;  /* 0x00000003000075a7 */ /* 0x0022a400080011ff */
[----:B--2---:R-:W-:Y:S05]  /*a4b0*/  @!P0 NANOSLEEP.SYNCS 0x989680 ;  /* 0x009896800000895d */ /* 0x004fea0003900000 */
[----:B------:R-:W2:Y:S02]  /*a4c0*/  @!P0 SYNCS.PHASECHK.TRANS64 P0, [R0+URZ], R3 ;  /* 0x00000003000085a7 */ /* 0x000ea400080010ff */
[----:B--2---:R-:W-:Y:S05]  /*a4d0*/  @!P0 BRA `(.L_x_174) ;  /* 0xfffffffc00f08947 */ /* 0x004fea000383ffff */
[----:B------:R-:W-:Y:S05]  /*a4e0*/  BRA `(.L_x_175) ;  /* 0xffffff9800fc7947 */ /* 0x000fea000383ffff */
.L_x_77:
[----:B------:R-:W-:-:S07]  /*a4f0*/  MOV R0, UR4 ;  /* 0x0000000400007c02 */ /* 0x000fce0008000f00 */
.L_x_176:
[----:B-1----:R1:W2:Y:S02]  /*a500*/  SYNCS.PHASECHK.TRANS64.TRYWAIT P0, [R0+URZ], R3 ;  /* 0x00000003000075a7 */ /* 0x0022a400080011ff */
[----:B--2---:R-:W-:Y:S05]  /*a510*/  @!P0 NANOSLEEP.SYNCS 0x989680 ;  /* 0x009896800000895d */ /* 0x004fea0003900000 */
[----:B------:R-:W2:Y:S02]  /*a520*/  @!P0 SYNCS.PHASECHK.TRANS64 P0, [R0+URZ], R3 ;  /* 0x00000003000085a7 */ /* 0x000ea400080010ff */
[----:B--2---:R-:W-:Y:S05]  /*a530*/  @!P0 BRA `(.L_x_176) ;  /* 0xfffffffc00f08947 */ /* 0x004fea000383ffff */
[----:B------:R-:W-:Y:S05]  /*a540*/  BRA `(.L_x_177) ;  /* 0xffffff9c00087947 */ /* 0x000fea000383ffff */
.L_x_82:
[----:B--2---:R2:W3:Y:S02]  /*a550*/  SYNCS.PHASECHK.TRANS64.TRYWAIT P0, [R12+URZ+0xf0], R9 ;  /* 0x0000f0090c0075a7 */ /* 0x0044e400080011ff */
[----:B---3--:R-:W-:Y:S05]  /*a560*/  @!P0 NANOSLEEP.SYNCS 0x989680 ;  /* 0x009896800000895d */ /* 0x008fea0003900000 */
[----:B------:R-:W3:Y:S02]  /*a570*/  @!P0 SYNCS.PHASECHK.TRANS64 P0, [R12+URZ+0xf0], R9 ;  /* 0x0000f0090c0085a7 */ /* 0x000ee400080010ff */
[----:B---3--:R-:W-:Y:S05]  /*a580*/  @!P0 BRA `(.L_x_82) ;  /* 0xfffffffc00f08947 */ /* 0x008fea000383ffff */
[----:B------:R-:W-:Y:S05]  /*a590*/  BRA `(.L_x_178) ;  /* 0xffffffa000387947 */ /* 0x000fea000383ffff */
.L_x_85:
[----:B------:R-:W-:Y:S07]  /*a5a0*/  MOV R0, UR21 ;  /* 0x0000001500007c02 */ /* 0x000fee0008000f00 */
.L_x_179:
[----:B--2---:R2:W3:Y:S02]  /*a5b0*/  SYNCS.PHASECHK.TRANS64.TRYWAIT P2, [R0+URZ+0xe8], R11 ;  /* 0x0000e80b000075a7 */ /* 0x0044e400080411ff */
[----:B---3--:R-:W-:Y:S05]  /*a5c0*/  @!P2 NANOSLEEP.SYNCS 0x989680 ;  /* 0x009896800000a95d */ /* 0x008fea0003900000 */
[----:B------:R-:W3:Y:S02]  /*a5d0*/  @!P2 SYNCS.PHASECHK.TRANS64 P2, [R0+URZ+0xe8], R11 ;  /* 0x0000e80b0000a5a7 */ /* 0x000ee400080410ff */
[----:B---3--:R-:W-:Y:S05]  /*a5e0*/  @!P2 BRA `(.L_x_179) ;  /* 0xfffffffc00f0a947 */ /* 0x008fea000383ffff */
[----:B------:R-:W-:Y:S05]  /*a5f0*/  BRA `(.L_x_84) ;  /* 0xffffffa400a07947 */ /* 0x000fea000383ffff */
.L_x_88:
[----:B--2---:R-:W-:Y:S07]  /*a600*/  MOV R0, UR21 ;  /* 0x0000001500007c02 */ /* 0x004fee0008000f00 */
.L_x_180:
[----:B--2---:R2:W3:Y:S02]  /*a610*/  SYNCS.PHASECHK.TRANS64.TRYWAIT P0, [R0+URZ+0xc0], R9 ;  /* 0x0000c009000075a7 */ /* 0x0044e400080011ff */
[----:B---3--:R-:W-:Y:S05]  /*a620*/  @!P0 NANOSLEEP.SYNCS 0x989680 ;  /* 0x009896800000895d */ /* 0x008fea0003900000 */
[----:B------:R-:W3:Y:S02]  /*a630*/  @!P0 SYNCS.PHASECHK.TRANS64 P0, [R0+URZ+0xc0], R9 ;  /* 0x0000c009000085a7 */ /* 0x000ee400080010ff */
[----:B---3--:R-:W-:Y:S05]  /*a640*/  @!P0 BRA `(.L_x_180) ;  /* 0xfffffffc00f08947 */ /* 0x008fea000383ffff */
[----:B------:R-:W-:Y:S05]  /*a650*/  BRA `(.L_x_181) ;  /* 0xffffffa400fc7947 */ /* 0x000fea000383ffff */
.L_x_89:
[----:B------:R-:W-:Y:S07]  /*a660*/  MOV R0, UR21 ;  /* 0x0000001500007c02 */ /* 0x000fee0008000f00 */
.L_x_182:
[----:B--2---:R2:W3:Y:S02]  /*a670*/  SYNCS.PHASECHK.TRANS64.TRYWAIT P0, [R0+URZ+0xc8], R9 ;  /* 0x0000c809000075a7 */ /* 0x0044e400080011ff */
[----:B---3--:R-:W-:Y:S05]  /*a680*/  @!P0 NANOSLEEP.SYNCS 0x989680 ;  /* 0x009896800000895d */ /* 0x008fea0003900000 */
[----:B------:R-:W3:Y:S02]  /*a690*/  @!P0 SYNCS.PHASECHK.TRANS64 P0, [R0+URZ+0xc8], R9 ;  /* 0x0000c809000085a7 */ /* 0x000ee400080010ff */
[----:B---3--:R-:W-:Y:S05]  /*a6a0*/  @!P0 BRA `(.L_x_182) ;  /* 0xfffffffc00f08947 */ /* 0x008fea000383ffff */
[----:B------:R-:W-:Y:S05]  /*a6b0*/  BRA `(.L_x_183) ;  /* 0xffffffa800347947 */ /* 0x000fea000383ffff */
.L_x_90:
[----:B------:R-:W-:Y:S07]  /*a6c0*/  MOV R0, UR21 ;  /* 0x0000001500007c02 */ /* 0x000fee0008000f00 */
.L_x_184:
[----:B--2---:R2:W3:Y:S02]  /*a6d0*/  SYNCS.PHASECHK.TRANS64.TRYWAIT P0, [R0+URZ+0xd0], R9 ;  /* 0x0000d009000075a7 */ /* 0x0044e400080011ff */
[----:B---3--:R-:W-:Y:S05]  /*a6e0*/  @!P0 NANOSLEEP.SYNCS 0x989680 ;  /* 0x009896800000895d */ /* 0x008fea0003900000 */
[----:B------:R-:W3:Y:S02]  /*a6f0*/  @!P0 SYNCS.PHASECHK.TRANS64 P0, [R0+URZ+0xd0], R9 ;  /* 0x0000d009000085a7 */ /* 0x000ee400080010ff */
[----:B---3--:R-:W-:Y:S05]  /*a700*/  @!P0 BRA `(.L_x_184) ;  /* 0xfffffffc00f08947 */ /* 0x008fea000383ffff */
[----:B------:R-:W-:Y:S05]  /*a710*/  BRA `(.L_x_185) ;  /* 0xffffffa800787947 */ /* 0x000fea000383ffff */
.L_x_91:
[----:B------:R-:W-:Y:S07]  /*a720*/  MOV R0, UR21 ;  /* 0x0000001500007c02 */ /* 0x000fee0008000f00 */
.L_x_186:
[----:B--2---:R2:W3:Y:S02]  /*a730*/  SYNCS.PHASECHK.TRANS64.TRYWAIT P0, [R0+URZ+0xd8], R9 ;  /* 0x0000d809000075a7 */ /* 0x0044e400080011ff */
[----:B---3--:R-:W-:Y:S05]  /*a740*/  @!P0 NANOSLEEP.SYNCS 0x989680 ;  /* 0x009896800000895d */ /* 0x008fea0003900000 */
[----:B------:R-:W3:Y:S02]  /*a750*/  @!P0 SYNCS.PHASECHK.TRANS64 P0, [R0+URZ+0xd8], R9 ;  /* 0x0000d809000085a7 */ /* 0x000ee400080010ff */
[----:B---3--:R-:W-:Y:S05]  /*a760*/  @!P0 BRA `(.L_x_186) ;  /* 0xfffffffc00f08947 */ /* 0x008fea000383ffff */
[----:B------:R-:W-:Y:S05]  /*a770*/  BRA `(.L_x_187) ;  /* 0xffffffa800b87947 */ /* 0x000fea000383ffff */
.L_x_93:
[----:B------:R-:W-:-:S07]  /*a780*/  MOV R0, UR21 ;  /* 0x0000001500007c02 */ /* 0x000fce0008000f00 */
.L_x_188:
[----:B---3--:R3:W4:Y:S02]  /*a790*/  SYNCS.PHASECHK.TRANS64.TRYWAIT P0, [R0+URZ+0xc0], R3 ;  /* 0x0000c003000075a7 */ /* 0x00872400080011ff */
[----:B----4-:R-:W-:Y:S05]  /*a7a0*/  @!P0 NANOSLEEP.SYNCS 0x989680 ;  /* 0x009896800000895d */ /* 0x010fea0003900000 */
[----:B------:R-:W4:Y:S02]  /*a7b0*/  @!P0 SYNCS.PHASECHK.TRANS64 P0, [R0+URZ+0xc0], R3 ;  /* 0x0000c003000085a7 */ /* 0x000f2400080010ff */
[----:B----4-:R-:W-:Y:S05]  /*a7c0*/  @!P0 BRA `(.L_x_188) ;  /* 0xfffffffc00f08947 */ /* 0x010fea000383ffff */
[----:B------:R-:W-:Y:S05]  /*a7d0*/  BRA `(.L_x_189) ;  /* 0xffffffac002c7947 */ /* 0x000fea000383ffff */
.L_x_94:
[----:B---3--:R-:W-:-:S07]  /*a7e0*/  MOV R0, UR21 ;  /* 0x0000001500007c02 */ /* 0x008fce0008000f00 */
.L_x_190:
[----:B---3--:R3:W4:Y:S02]  /*a7f0*/  SYNCS.PHASECHK.TRANS64.TRYWAIT P0, [R0+URZ+0xc8], R3 ;  /* 0x0000c803000075a7 */ /* 0x00872400080011ff */
[----:B----4-:R-:W-:Y:S05]  /*a800*/  @!P0 NANOSLEEP.SYNCS 0x989680 ;  /* 0x009896800000895d */ /* 0x010fea0003900000 */
[----:B------:R-:W4:Y:S02]  /*a810*/  @!P0 SYNCS.PHASECHK.TRANS64 P0, [R0+URZ+0xc8], R3 ;  /* 0x0000c803000085a7 */ /* 0x000f2400080010ff */
[----:B----4-:R-:W-:Y:S05]  /*a820*/  @!P0 BRA `(.L_x_190) ;  /* 0xfffffffc00f08947 */ /* 0x010fea000383ffff */
[----:B------:R-:W-:Y:S05]  /*a830*/  BRA `(.L_x_191) ;  /* 0xffffffac001c7947 */ /* 0x000fea000383ffff */
.L_x_95:
[----:B---3--:R-:W-:-:S07]  /*a840*/  MOV R0, UR21 ;  /* 0x0000001500007c02 */ /* 0x008fce0008000f00 */
.L_x_192:
[----:B---3--:R3:W4:Y:S02]  /*a850*/  SYNCS.PHASECHK.TRANS64.TRYWAIT P0, [R0+URZ+0xd0], R3 ;  /* 0x0000d003000075a7 */ /* 0x00872400080011ff */
[----:B----4-:R-:W-:Y:S05]  /*a860*/  @!P0 NANOSLEEP.SYNCS 0x989680 ;  /* 0x009896800000895d */ /* 0x010fea0003900000 */
[----:B------:R-:W4:Y:S02]  /*a870*/  @!P0 SYNCS.PHASECHK.TRANS64 P0, [R0+URZ+0xd0], R3 ;  /* 0x0000d003000085a7 */ /* 0x000f2400080010ff */
[----:B----4-:R-:W-:Y:S05]  /*a880*/  @!P0 BRA `(.L_x_192) ;  /* 0xfffffffc00f08947 */ /* 0x010fea000383ffff */
[----:B------:R-:W-:Y:S05]  /*a890*/  BRA `(.L_x_193) ;  /* 0xffffffac000c7947 */ /* 0x000fea000383ffff */
.L_x_97:
[----:B-1----:R1:W2:Y:S02]  /*a8a0*/  SYNCS.PHASECHK.TRANS64.TRYWAIT P0, [R3+URZ+0xf0], R0 ;  /* 0x0000f000030075a7 */ /* 0x0022a400080011ff */
[----:B--2---:R-:W-:Y:S05]  /*a8b0*/  @!P0 NANOSLEEP.SYNCS 0x989680 ;  /* 0x009896800000895d */ /* 0x004fea0003900000 */
[----:B------:R-:W2:Y:S02]  /*a8c0*/  @!P0 SYNCS.PHASECHK.TRANS64 P0, [R3+URZ+0xf0], R0 ;  /* 0x0000f000030085a7 */ /* 0x000ea400080010ff */
[----:B--2---:R-:W-:Y:S05]  /*a8d0*/  @!P0 BRA `(.L_x_97) ;  /* 0xfffffffc00f08947 */ /* 0x004fea000383ffff */
[----:B------:R-:W-:Y:S05]  /*a8e0*/  BRA `(.L_x_194) ;  /* 0xffffffac00dc7947 */ /* 0x000fea000383ffff */
.L_x_108:
[----:B--2---:R2:W1:Y:S02]  /*a8f0*/  SYNCS.PHASECHK.TRANS64.TRYWAIT P1, [R2+URZ+0xa0], R3 ;  /* 0x0000a003020075a7 */ /* 0x00446400080211ff */
[----:B-1----:R-:W-:Y:S05]  /*a900*/  @!P1 NANOSLEEP.SYNCS 0x989680 ;  /* 0x009896800000995d */ /* 0x002fea0003900000 */
[----:B------:R-:W1:Y:S02]  /*a910*/  @!P1 SYNCS.PHASECHK.TRANS64 P1, [R2+URZ+0xa0], R3 ;  /* 0x0000a003020095a7 */ /* 0x000e6400080210ff */
[----:B-1----:R-:W-:Y:S05]  /*a920*/  @!P1 BRA `(.L_x_108) ;  /* 0xfffffffc00f09947 */ /* 0x002fea000383ffff */
[----:B------:R-:W-:Y:S05]  /*a930*/  BRA `(.L_x_107) ;  /* 0xffffffbc00547947 */ /* 0x000fea000383ffff */
.L_x_110:
[----:B--2---:R2:W4:Y:S02]  /*a940*/  SYNCS.PHASECHK.TRANS64.TRYWAIT P0, [R71+URZ+0x110], R4 ;  /* 0x00011004470075a7 */ /* 0x00452400080011ff */
[----:B----4-:R-:W-:Y:S05]  /*a950*/  @!P0 NANOSLEEP.SYNCS 0x989680 ;  /* 0x009896800000895d */ /* 0x010fea0003900000 */
[----:B------:R-:W4:Y:S02]  /*a960*/  @!P0 SYNCS.PHASECHK.TRANS64 P0, [R71+URZ+0x110], R4 ;  /* 0x00011004470085a7 */ /* 0x000f2400080010ff */
[----:B----4-:R-:W-:Y:S05]  /*a970*/  @!P0 BRA `(.L_x_110) ;  /* 0xfffffffc00f08947 */ /* 0x010fea000383ffff */
[----:B------:R-:W-:Y:S05]  /*a980*/  BRA `(.L_x_109) ;  /* 0xffffffbc00a47947 */ /* 0x000fea000383ffff */
.L_x_118:
[----:B---3--:R3:W4:Y:S02]  /*a990*/  SYNCS.PHASECHK.TRANS64.TRYWAIT P0, [R112+URZ+0xa0], R3 ;  /* 0x0000a003700075a7 */ /* 0x00872400080011ff */
[----:B----4-:R-:W-:Y:S05]  /*a9a0*/  @!P0 NANOSLEEP.SYNCS 0x989680 ;  /* 0x009896800000895d */ /* 0x010fea0003900000 */
[----:B------:R-:W4:Y:S02]  /*a9b0*/  @!P0 SYNCS.PHASECHK.TRANS64 P0, [R112+URZ+0xa0], R3 ;  /* 0x0000a003700085a7 */ /* 0x000f2400080010ff */
[----:B----4-:R-:W-:Y:S05]  /*a9c0*/  @!P0 BRA `(.L_x_118) ;  /* 0xfffffffc00f08947 */ /* 0x010fea000383ffff */
[----:B------:R-:W-:Y:S05]  /*a9d0*/  BRA `(.L_x_117) ;  /* 0xffffffc800987947 */ /* 0x000fea000383ffff */
.L_x_126:
[----:B---3--:R3:W4:Y:S02]  /*a9e0*/  SYNCS.PHASECHK.TRANS64.TRYWAIT P0, [R112+URZ+0xa0], R5 ;  /* 0x0000a005700075a7 */ /* 0x00872400080011ff */
[----:B----4-:R-:W-:Y:S05]  /*a9f0*/  @!P0 NANOSLEEP.SYNCS 0x989680 ;  /* 0x009896800000895d */ /* 0x010fea0003900000 */
[----:B------:R-:W4:Y:S02]  /*aa00*/  @!P0 SYNCS.PHASECHK.TRANS64 P0, [R112+URZ+0xa0], R5 ;  /* 0x0000a005700085a7 */ /* 0x000f2400080010ff */
[----:B----4-:R-:W-:Y:S05]  /*aa10*/  @!P0 BRA `(.L_x_126) ;  /* 0xfffffffc00f08947 */ /* 0x010fea000383ffff */
[----:B------:R-:W-:Y:S05]  /*aa20*/  BRA `(.L_x_125) ;  /* 0xffffffd400d87947 */ /* 0x000fea000383ffff */
.L_x_134:
[----:B---3--:R3:W4:Y:S02]  /*aa30*/  SYNCS.PHASECHK.TRANS64.TRYWAIT P0, [R102+URZ+0xa0], R3 ;  /* 0x0000a003660075a7 */ /* 0x00872400080011ff */
[----:B----4-:R-:W-:Y:S05]  /*aa40*/  @!P0 NANOSLEEP.SYNCS 0x989680 ;  /* 0x009896800000895d */ /* 0x010fea0003900000 */
[----:B------:R-:W4:Y:S02]  /*aa50*/  @!P0 SYNCS.PHASECHK.TRANS64 P0, [R102+URZ+0xa0], R3 ;  /* 0x0000a003660085a7 */ /* 0x000f2400080010ff */
[----:B----4-:R-:W-:Y:S05]  /*aa60*/  @!P0 BRA `(.L_x_134) ;  /* 0xfffffffc00f08947 */ /* 0x010fea000383ffff */
[----:B------:R-:W-:Y:S05]  /*aa70*/  BRA `(.L_x_133) ;  /* 0xffffffe400247947 */ /* 0x000fea000383ffff */
        .weak           $__internal_0_$__cuda_sm10x_tcgen05_guardrail_trap_col_being_dealloced_not_returned_by_alloc
        .type           $__internal_0_$__cuda_sm10x_tcgen05_guardrail_trap_col_being_dealloced_not_returned_by_alloc,@function
        .size           $__internal_0_$__cuda_sm10x_tcgen05_guardrail_trap_col_being_dealloced_not_returned_by_alloc,($__internal_1_$__cuda_sm10x_tcgen05_guardrail_trap_phase_invalid_during_alloc - $__internal_0_$__cuda_sm10x_tcgen05_guardrail_trap_col_being_dealloced_not_returned_by_alloc)
$__internal_0_$__cuda_sm10x_tcgen05_guardrail_trap_col_being_dealloced_not_returned_by_alloc:
[----:B------:R-:W-:Y:S05]  /*aa80*/  BPT.TRAP 0x1 ;  /* 0x000000040000795c */ /* 0x000fea0000300000 */
[----:B------:R-:W-:-:S04]  /*aa90*/  HFMA2 R3, -RZ, RZ, 0, 0 ;  /* 0x00000000ff037431 */ /* 0x000fc800000001ff */
[----:B------:R-:W-:Y:S05]  /*aaa0*/  RET.REL.NODEC R2 `(_ZN7cutlass13device_kernelINS_4gemm6kernel13GemmUniversalIN4cute5tupleIJiiiiEEENS1_10collective13CollectiveMmaINS1_35MainloopSm100TmaUmmaWarpSpecializedILi10ELi2ELi4ENS5_IJNS4_1CILi4EEENSA_ILi2EEENSA_ILi1EEEEEEEENS5_IJNSA_ILi64EEENSA_ILi256EEESG_EEENS_12float_e4m3_tENS5_IJlSD_lEEESJ_SK_NS4_8TiledMMAINS4_8MMA_AtomIJNS4_10MMA_TraitsINS4_19SM100_MMA_F8F6F4_SSEJSJ_SJ_fSG_SH_NS4_17integral_constantINS4_4UMMA5MajorELSR_0EEESS_NSP_INSQ_7ScaleInELST_0EEESU_EEEEEENS4_6LayoutINS5_IJSD_SD_SD_EEENS5_IJNSA_ILi0EEESZ_SZ_EEEEENS5_IJNS4_10UnderscoreES12_S12_EEEEENS4_23SM90_TMA_LOAD_MULTICASTENS4_14ComposedLayoutINS4_7SwizzleILi2ELi4ELi3EEENS4_18smem_ptr_flag_bitsILi8EEENSX_INS5_IJNSA_ILi8EEESG_EEENS5_IJSG_SD_EEEEEEEvNS4_8identityES15_S1F_vS1G_EENS_8epilogue10collective18CollectiveEpilogueINS1I_23Sm100TmaWarpSpecializedILi4ELi2ELi32ELb0ELb0EEEJSI_NS5_IJNSX_ISG_SD_EES1N_EEESJ_SK_SJ_SK_NS1I_6fusion15FusionCallbacksIS1M_NS1P_17LinearCombinationISJ_fSJ_fLNS_15FloatRoundStyleE2EEESI_S1O_JEEENS4_5SM1004TMEM4LOAD26SM100_TMEM_LOAD_16dp32b32xENS4_13SM90_TMA_LOADES1F_NS4_39AutoVectorizingCopyWithAssumedAlignmentILi128EEENS4_14SM90_TMA_STOREES1F_S21_S21_EEEvvEEEEvNT_6ParamsE) ;  /* 0xffffff5402547950 */ /* 0x000fea0003c3ffff */
        .weak           $__internal_1_$__cuda_sm10x_tcgen05_guardrail_trap_phase_invalid_during_alloc
        .type           $__internal_1_$__cuda_sm10x_tcgen05_guardrail_trap_phase_invalid_during_alloc,@function
        .size           $__internal_1_$__cuda_sm10x_tcgen05_guardrail_trap_phase_invalid_during_alloc,($__internal_2_$__cuda_sm10x_tcgen05_guardrail_trap_unallocated_columns_being_dealloced - $__internal_1_$__cuda_sm10x_tcgen05_guardrail_trap_phase_invalid_during_alloc)
$__internal_1_$__cuda_sm10x_tcgen05_guardrail_trap_phase_invalid_during_alloc:
[----:B------:R-:W-:Y:S05]  /*aab0*/  BPT.TRAP 0x1 ;  /* 0x000000040000795c */ /* 0x000fea0000300000 */
[----:B------:R-:W-:-:S04]  /*aac0*/  MOV R5, 0x0 ;  /* 0x0000000000057802 */ /* 0x000fc80000000f00 */
[----:B------:R-:W-:Y:S05]  /*aad0*/  RET.REL.NODEC R4 `(_ZN7cutlass13device_kernelINS_4gemm6kernel13GemmUniversalIN4cute5tupleIJiiiiEEENS1_10collective13CollectiveMmaINS1_35MainloopSm100TmaUmmaWarpSpecializedILi10ELi2ELi4ENS5_IJNS4_1CILi4EEENSA_ILi2EEENSA_ILi1EEEEEEEENS5_IJNSA_ILi64EEENSA_ILi256EEESG_EEENS_12float_e4m3_tENS5_IJlSD_lEEESJ_SK_NS4_8TiledMMAINS4_8MMA_AtomIJNS4_10MMA_TraitsINS4_19SM100_MMA_F8F6F4_SSEJSJ_SJ_fSG_SH_NS4_17integral_constantINS4_4UMMA5MajorELSR_0EEESS_NSP_INSQ_7ScaleInELST_0EEESU_EEEEEENS4_6LayoutINS5_IJSD_SD_SD_EEENS5_IJNSA_ILi0EEESZ_SZ_EEEEENS5_IJNS4_10UnderscoreES12_S12_EEEEENS4_23SM90_TMA_LOAD_MULTICASTENS4_14ComposedLayoutINS4_7SwizzleILi2ELi4ELi3EEENS4_18smem_ptr_flag_bitsILi8EEENSX_INS5_IJNSA_ILi8EEESG_EEENS5_IJSG_SD_EEEEEEEvNS4_8identityES15_S1F_vS1G_EENS_8epilogue10collective18CollectiveEpilogueINS1I_23Sm100TmaWarpSpecializedILi4ELi2ELi32ELb0ELb0EEEJSI_NS5_IJNSX_ISG_SD_EES1N_EEESJ_SK_SJ_SK_NS1I_6fusion15FusionCallbacksIS1M_NS1P_17LinearCombinationISJ_fSJ_fLNS_15FloatRoundStyleE2EEESI_S1O_JEEENS4_5SM1004TMEM4LOAD26SM100_TMEM_LOAD_16dp32b32xENS4_13SM90_TMA_LOADES1F_NS4_39AutoVectorizingCopyWithAssumedAlignmentILi128EEENS4_14SM90_TMA_STOREES1F_S21_S21_EEEvvEEEEvNT_6ParamsE) ;  /* 0xffffff5404487950 */ /* 0x000fea0003c3ffff */
        .weak           $__internal_2_$__cuda_sm10x_tcgen05_guardrail_trap_unallocated_columns_being_dealloced
        .type           $__internal_2_$__cuda_sm10x_tcgen05_guardrail_trap_unallocated_columns_being_dealloced,@function
        .size           $__internal_2_$__cuda_sm10x_tcgen05_guardrail_trap_unallocated_columns_being_dealloced,(.L_x_196 - $__internal_2_$__cuda_sm10x_tcgen05_guardrail_trap_unallocated_columns_being_dealloced)
$__internal_2_$__cuda_sm10x_tcgen05_guardrail_trap_unallocated_columns_being_dealloced:
[----:B------:R-:W-:Y:S05]  /*aae0*/  BPT.TRAP 0x1 ;  /* 0x000000040000795c */ /* 0x000fea0000300000 */
[----:B------:R-:W-:-:S04]  /*aaf0*/  HFMA2 R3, -RZ, RZ, 0, 0 ;  /* 0x00000000ff037431 */ /* 0x000fc800000001ff */
[----:B------:R-:W-:Y:S05]  /*ab00*/  RET.REL.NODEC R2 `(_ZN7cutlass13device_kernelINS_4gemm6kernel13GemmUniversalIN4cute5tupleIJiiiiEEENS1_10collective13CollectiveMmaINS1_35MainloopSm100TmaUmmaWarpSpecializedILi10ELi2ELi4ENS5_IJNS4_1CILi4EEENSA_ILi2EEENSA_ILi1EEEEEEEENS5_IJNSA_ILi64EEENSA_ILi256EEESG_EEENS_12float_e4m3_tENS5_IJlSD_lEEESJ_SK_NS4_8TiledMMAINS4_8MMA_AtomIJNS4_10MMA_TraitsINS4_19SM100_MMA_F8F6F4_SSEJSJ_SJ_fSG_SH_NS4_17integral_constantINS4_4UMMA5MajorELSR_0EEESS_NSP_INSQ_7ScaleInELST_0EEESU_EEEEEENS4_6LayoutINS5_IJSD_SD_SD_EEENS5_IJNSA_ILi0EEESZ_SZ_EEEEENS5_IJNS4_10UnderscoreES12_S12_EEEEENS4_23SM90_TMA_LOAD_MULTICASTENS4_14ComposedLayoutINS4_7SwizzleILi2ELi4ELi3EEENS4_18smem_ptr_flag_bitsILi8EEENSX_INS5_IJNSA_ILi8EEESG_EEENS5_IJSG_SD_EEEEEEEvNS4_8identityES15_S1F_vS1G_EENS_8epilogue10collective18CollectiveEpilogueINS1I_23Sm100TmaWarpSpecializedILi4ELi2ELi32ELb0ELb0EEEJSI_NS5_IJNSX_ISG_SD_EES1N_EEESJ_SK_SJ_SK_NS1I_6fusion15FusionCallbacksIS1M_NS1P_17LinearCombinationISJ_fSJ_fLNS_15FloatRoundStyleE2EEESI_S1O_JEEENS4_5SM1004TMEM4LOAD26SM100_TMEM_LOAD_16dp32b32xENS4_13SM90_TMA_LOADES1F_NS4_39AutoVectorizingCopyWithAssumedAlignmentILi128EEENS4_14SM90_TMA_STOREES1F_S21_S21_EEEvvEEEEvNT_6ParamsE) ;  /* 0xffffff54023c7950 */ /* 0x000fea0003c3ffff */
.L_x_195:
[----:B------:R-:W-:-:S00]  /*ab10*/  BRA `(.L_x_195) ;  /* 0xfffffffc00fc7947 */ /* 0x000fc0000383ffff */
[----:B------:R-:W-:-:S00]  /*ab20*/  NOP ;  /* 0x0000000000007918 */ /* 0x000fc00000000000 */
        /* <DEDUP_REMOVED lines=13> */
.L_x_196:


//--------------------- .nv.global.init           --------------------------
	.section	.nv.global.init,"aw",@progbits
.nv.global.init:
	.type		$str$27,@object
	.size		$str$27,($str$28 - $str$27)
$str$27:
        /*0000*/ 	.byte	0x28, 0x61, 0x64, 0x64, 0x72, 0x65, 0x73, 0x73, 0x20, 0x26, 0x20, 0x6d, 0x61, 0x73, 0x6b, 0x29
        /*0010*/ 	.byte	0x20, 0x3d, 0x3d, 0x20, 0x30, 0x00
	.type		$str$28,@object
	.size		$str$28,($str$26 - $str$28)
$str$28:
        /*0016*/ 	.byte	0x2f, 0x74, 0x6d, 0x70, 0x2f, 0x63, 0x75, 0x74, 0x6c, 0x61, 0x73, 0x73, 0x5f, 0x73, 0x77, 0x65
        /*0026*/ 	.byte	0x65, 0x70, 0x5f, 0x73, 0x72, 0x63, 0x2f, 0x69, 0x6e, 0x63, 0x6c, 0x75, 0x64, 0x65, 0x2f, 0x63
        /*0036*/ 	.byte	0x75, 0x74, 0x65, 0x2f, 0x70, 0x6f, 0x69, 0x6e, 0x74, 0x65, 0x72, 0x5f, 0x66, 0x6c, 0x61, 0x67
        /*0046*/ 	.byte	0x67, 0x65, 0x64, 0x2e, 0x68, 0x70, 0x70, 0x00
	.type		$str$26,@object
	.size		$str$26,($str$25 - $str$26)
$str$26:
        /*004e*/ 	.byte	0x2f, 0x74, 0x6d, 0x70, 0x2f, 0x63, 0x75, 0x74, 0x6c, 0x61, 0x73, 0x73, 0x5f, 0x73, 0x77, 0x65
        /*005e*/ 	.byte	0x65, 0x70, 0x5f, 0x73, 0x72, 0x63, 0x2f, 0x69, 0x6e, 0x63, 0x6c, 0x75, 0x64, 0x65, 0x2f, 0x63
        /*006e*/ 	.byte	0x75, 0x74, 0x65, 0x2f, 0x61, 0x74, 0x6f, 0x6d, 0x2f, 0x63, 0x6f, 0x70, 0x79, 0x5f, 0x74, 0x72
        /*007e*/ 	.byte	0x61, 0x69, 0x74, 0x73, 0x5f, 0x73, 0x6d, 0x31, 0x30, 0x30, 0x2e, 0x68, 0x70, 0x70, 0x00
	.type		$str$25,@object
	.size		$str$25,(__unnamed_1 - $str$25)
$str$25:
        /*008d*/ 	.byte	0x28, 0x28, 0x75, 0x69, 0x6e, 0x74, 0x33, 0x32, 0x5f, 0x74, 0x28, 0x74, 0x68, 0x72, 0x65, 0x61
        /*009d*/ 	.byte	0x64, 0x49, 0x64, 0x78, 0x2e, 0x78, 0x29, 0x20, 0x2f, 0x20, 0x33, 0x32, 0x29, 0x20, 0x25, 0x20
        /*00ad*/ 	.byte	0x34, 0x29, 0x20, 0x3d, 0x3d, 0x20, 0x28, 0x28, 0x28, 0x74, 0x6d, 0x65, 0x6d, 0x5f, 0x61, 0x64
        /*00bd*/ 	.byte	0x64, 0x72, 0x20, 0x3e, 0x3e, 0x20, 0x31, 0x36, 0x29, 0x20, 0x2f, 0x20, 0x33, 0x32, 0x29, 0x20
        /*00cd*/ 	.byte	0x25, 0x20, 0x34, 0x29, 0x00
	.type		__unnamed_1,@object
	.size		__unnamed_1,(__unnamed_2 - __unnamed_1)
__unnamed_1:
        /*00d2*/ 	.byte	0x61, 0x75, 0x74, 0x6f, 0x20, 0x63, 0x75, 0x74, 0x65, 0x3a, 0x3a, 0x61, 0x73, 0x5f, 0x70, 0x6f
        /* <DEDUP_REMOVED lines=24> */
        /*0262*/ 	.byte	0x3c, 0x34, 0x30, 0x39, 0x36, 0x3e, 0x3e, 0x3e, 0x3e, 0x5d, 0x00
	.type		__unnamed_2,@object
	.size		__unnamed_2,(__unnamed_3 - __unnamed_2)
__unnamed_2:
        /* <DEDUP_REMOVED lines=26> */
	.type		__unnamed_3,@object
	.size		__unnamed_3,(.L_3 - __unnamed_3)
__unnamed_3:
        /* <DEDUP_REMOVED lines=40> */
        /*0688*/ 	.byte	0x74, 0x65, 0x3a, 0x3a, 0x43, 0x3c, 0x30, 0x3e, 0x3e, 0x3e, 0x3e, 0x5d, 0x00
.L_3:


//--------------------- .nv.shared._ZN7cutlass13device_kernelINS_4gemm6kernel13GemmUniversalIN4cute5tupleIJiiiiEEENS1_10collective13CollectiveMmaINS1_35MainloopSm100TmaUmmaWarpSpecializedILi10ELi2ELi4ENS5_IJNS4_1CILi4EEENSA_ILi2EEENSA_ILi1EEEEEEEENS5_IJNSA_ILi64EEENSA_ILi256EEESG_EEENS_12float_e4m3_tENS5_IJlSD_lEEESJ_SK_NS4_8TiledMMAINS4_8MMA_AtomIJNS4_10MMA_TraitsINS4_19SM100_MMA_F8F6F4_SSEJSJ_SJ_fSG_SH_NS4_17integral_constantINS4_4UMMA5MajorELSR_0EEESS_NSP_INSQ_7ScaleInELST_0EEESU_EEEEEENS4_6LayoutINS5_IJSD_SD_SD_EEENS5_IJNSA_ILi0EEESZ_SZ_EEEEENS5_IJNS4_10UnderscoreES12_S12_EEEEENS4_23SM90_TMA_LOAD_MULTICASTENS4_14ComposedLayoutINS4_7SwizzleILi2ELi4ELi3EEENS4_18smem_ptr_flag_bitsILi8EEENSX_INS5_IJNSA_ILi8EEESG_EEENS5_IJSG_SD_EEEEEEEvNS4_8identityES15_S1F_vS1G_EENS_8epilogue10collective18CollectiveEpilogueINS1I_23Sm100TmaWarpSpecializedILi4ELi2ELi32ELb0ELb0EEEJSI_NS5_IJNSX_ISG_SD_EES1N_EEESJ_SK_SJ_SK_NS1I_6fusion15FusionCallbacksIS1M_NS1P_17LinearCombinationISJ_fSJ_fLNS_15FloatRoundStyleE2EEESI_S1O_JEEENS4_5SM1004TMEM4LOAD26SM100_TMEM_LOAD_16dp32b32xENS4_13SM90_TMA_LOADES1F_NS4_39AutoVectorizingCopyWithAssumedAlignmentILi128EEENS4_14SM90_TMA_STOREES1F_S21_S21_EEEvvEEEEvNT_6ParamsE --------------------------
	.section	.nv.shared._ZN7cutlass13device_kernelINS_4gemm6kernel13GemmUniversalIN4cute5tupleIJiiiiEEENS1_10collective13CollectiveMmaINS1_35MainloopSm100TmaUmmaWarpSpecializedILi10ELi2ELi4ENS5_IJNS4_1CILi4EEENSA_ILi2EEENSA_ILi1EEEEEEEENS5_IJNSA_ILi64EEENSA_ILi256EEESG_EEENS_12float_e4m3_tENS5_IJlSD_lEEESJ_SK_NS4_8TiledMMAINS4_8MMA_AtomIJNS4_10MMA_TraitsINS4_19SM100_MMA_F8F6F4_SSEJSJ_SJ_fSG_SH_NS4_17integral_constantINS4_4UMMA5MajorELSR_0EEESS_NSP_INSQ_7ScaleInELST_0EEESU_EEEEEENS4_6LayoutINS5_IJSD_SD_SD_EEENS5_IJNSA_ILi0EEESZ_SZ_EEEEENS5_IJNS4_10UnderscoreES12_S12_EEEEENS4_23SM90_TMA_LOAD_MULTICASTENS4_14ComposedLayoutINS4_7SwizzleILi2ELi4ELi3EEENS4_18smem_ptr_flag_bitsILi8EEENSX_INS5_IJNSA_ILi8EEESG_EEENS5_IJSG_SD_EEEEEEEvNS4_8identityES15_S1F_vS1G_EENS_8epilogue10collective18CollectiveEpilogueINS1I_23Sm100TmaWarpSpecializedILi4ELi2ELi32ELb0ELb0EEEJSI_NS5_IJNSX_ISG_SD_EES1N_EEESJ_SK_SJ_SK_NS1I_6fusion15FusionCallbacksIS1M_NS1P_17LinearCombinationISJ_fSJ_fLNS_15FloatRoundStyleE2EEESI_S1O_JEEENS4_5SM1004TMEM4LOAD26SM100_TMEM_LOAD_16dp32b32xENS4_13SM90_TMA_LOADES1F_NS4_39AutoVectorizingCopyWithAssumedAlignmentILi128EEENS4_14SM90_TMA_STOREES1F_S21_S21_EEEvvEEEEvNT_6ParamsE,"aw",@nobits
	.sectionflags	@""
	.align	16
	.zero		1024


//--------------------- .nv.shared.reserved.0     --------------------------
	.section	.nv.shared.reserved.0,"aw",@nobits
	.weak		__nv_reservedSMEM_offset_0_alias
	.size		__nv_reservedSMEM_offset_0_alias, 0, 64
	.other		__nv_reservedSMEM_offset_0_alias,@"STO_CUDA_RESERVED_SHARED STV_DEFAULT"
__nv_reservedSMEM_offset_0_alias:
	.zero		0
.nv.shared.reserved.0:
	.zero		64
	.weak		__nv_reservedSMEM_tcgen05_partition
	.type		__nv_reservedSMEM_tcgen05_partition,@object
	.size		__nv_reservedSMEM_tcgen05_partition,(.L_0 - __nv_reservedSMEM_tcgen05_partition)
__nv_reservedSMEM_tcgen05_partition:
	.zero		32
.L_0:


//--------------------- .nv.global                --------------------------
	.section	.nv.global,"aw",@nobits
.nv.global:
	.type		_ZN40_INTERNAL_bc7872ff_4_k_cu_bd788503_314084cute1_E,@object
	.size		_ZN40_INTERNAL_bc7872ff_4_k_cu_bd788503_314084cute1_E,(_ZN40_INTERNAL_bc7872ff_4_k_cu_bd788503_314084cuda3std3__45__cpo6cbeginE - _ZN40_INTERNAL_bc7872ff_4_k_cu_bd788503_314084cute1_E)
_ZN40_INTERNAL_bc7872ff_4_k_cu_bd788503_314084cute1_E:
	.zero		1
	.type		_ZN40_INTERNAL_bc7872ff_4_k_cu_bd788503_314084cuda3std3__45__cpo6cbeginE,@object
	.size		_ZN40_INTERNAL_bc7872ff_4_k_cu_bd788503_314084cuda3std3__45__cpo6cbeginE,(_ZN40_INTERNAL_bc7872ff_4_k_cu_bd788503_314084cuda3std3__48in_placeE - _ZN40_INTERNAL_bc7872ff_4_k_cu_bd788503_314084cuda3std3__45__cpo6cbeginE)
_ZN40_INTERNAL_bc7872ff_4_k_cu_bd788503_314084cuda3std3__45__cpo6cbeginE:
	.zero		1
	.type		_ZN40_INTERNAL_bc7872ff_4_k_cu_bd788503_314084cuda3std3__48in_placeE,@object
	.size		_ZN40_INTERNAL_bc7872ff_4_k_cu_bd788503_314084cuda3std3__48in_placeE,(_ZN40_INTERNAL_bc7872ff_4_k_cu_bd788503_314084cuda3std6ranges3__45__cpo9iter_moveE - _ZN40_INTERNAL_bc7872ff_4_k_cu_bd788503_314084cuda3std3__48in_placeE)
_ZN40_INTERNAL_bc7872ff_4_k_cu_bd788503_314084cuda3std3__48in_placeE:
	.zero		1
	.type		_ZN40_INTERNAL_bc7872ff_4_k_cu_bd788503_314084cuda3std6ranges3__45__cpo9iter_moveE,@object
	.size		_ZN40_INTERNAL_bc7872ff_4_k_cu_bd788503_314084cuda3std6ranges3__45__cpo9iter_moveE,(_ZN40_INTERNAL_bc7872ff_4_k_cu_bd788503_314084cuda3std3__45__cpo5beginE - _ZN40_INTERNAL_bc7872ff_4_k_cu_bd788503_314084cuda3std6ranges3__45__cpo9iter_moveE)
_ZN40_INTERNAL_bc7872ff_4_k_cu_bd788503_314084cuda3std6ranges3__45__cpo9iter_moveE:
	.zero		1
	.type		_ZN40_INTERNAL_bc7872ff_4_k_cu_bd788503_314084cuda3std3__45__cpo5beginE,@object
	.size		_ZN40_INTERNAL_bc7872ff_4_k_cu_bd788503_314084cuda3std3__45__cpo5beginE,(_ZN40_INTERNAL_bc7872ff_4_k_cu_bd788503_314084cuda3std3__442_GLOBAL__N__bc7872ff_4_k_cu_bd788503_314086ignoreE - _ZN40_INTERNAL_bc7872ff_4_k_cu_bd788503_314084cuda3std3__45__cpo5beginE)
_ZN40_INTERNAL_bc7872ff_4_k_cu_bd788503_314084cuda3std3__45__cpo5beginE:
	.zero		1
	.type		_ZN40_INTERNAL_bc7872ff_4_k_cu_bd788503_314084cuda3std3__442_GLOBAL__N__bc7872ff_4_k_cu_bd788503_314086ignoreE,@object
	.size		_ZN40_INTERNAL_bc7872ff_4_k_cu_bd788503_314084cuda3std3__442_GLOBAL__N__bc7872ff_4_k_cu_bd788503_314086ignoreE,(_ZN40_INTERNAL_bc7872ff_4_k_cu_bd788503_314084cute7productE - _ZN40_INTERNAL_bc7872ff_4_k_cu_bd788503_314084cuda3std3__442_GLOBAL__N__bc7872ff_4_k_cu_bd788503_314086ignoreE)
_ZN40_INTERNAL_bc7872ff_4_k_cu_bd788503_314084cuda3std3__442_GLOBAL__N__bc7872ff_4_k_cu_bd788503_314086ignoreE:
	.zero		1
	.type		_ZN40_INTERNAL_bc7872ff_4_k_cu_bd788503_314084cute7productE,@object
	.size		_ZN40_INTERNAL_bc7872ff_4_k_cu_bd788503_314084cute7productE,(_ZN40_INTERNAL_bc7872ff_4_k_cu_bd788503_314084cuda3std3__45__cpo3endE - _ZN40_INTERNAL_bc7872ff_4_k_cu_bd788503_314084cute7productE)
_ZN40_INTERNAL_bc7872ff_4_k_cu_bd788503_314084cute7productE:
	.zero		1
	.type		_ZN40_INTERNAL_bc7872ff_4_k_cu_bd788503_314084cuda3std3__45__cpo3endE,@object
	.size		_ZN40_INTERNAL_bc7872ff_4_k_cu_bd788503_314084cuda3std3__45__cpo3endE,(_ZN40_INTERNAL_bc7872ff_4_k_cu_bd788503_314084cuda3std3__419piecewise_constructE - _ZN40_INTERNAL_bc7872ff_4_k_cu_bd788503_314084cuda3std3__45__cpo3endE)
_ZN40_INTERNAL_bc7872ff_4_k_cu_bd788503_314084cuda3std3__45__cpo3endE:
	.zero		1
	.type		_ZN40_INTERNAL_bc7872ff_4_k_cu_bd788503_314084cuda3std3__419piecewise_constructE,@object
	.size		_ZN40_INTERNAL_bc7872ff_4_k_cu_bd788503_314084cuda3std3__419piecewise_constructE,(_ZN40_INTERNAL_bc7872ff_4_k_cu_bd788503_314084cuda3std3__45__cpo4cendE - _ZN40_INTERNAL_bc7872ff_4_k_cu_bd788503_314084cuda3std3__419piecewise_constructE)
_ZN40_INTERNAL_bc7872ff_4_k_cu_bd788503_314084cuda3std3__419piecewise_constructE:
	.zero		1
	.type		_ZN40_INTERNAL_bc7872ff_4_k_cu_bd788503_314084cuda3std3__45__cpo4cendE,@object
	.size		_ZN40_INTERNAL_bc7872ff_4_k_cu_bd788503_314084cuda3std3__45__cpo4cendE,(_ZN40_INTERNAL_bc7872ff_4_k_cu_bd788503_314084cuda3std6ranges3__45__cpo4swapE - _ZN40_INTERNAL_bc7872ff_4_k_cu_bd788503_314084cuda3std3__45__cpo4cendE)
_ZN40_INTERNAL_bc7872ff_4_k_cu_bd788503_314084cuda3std3__45__cpo4cendE:
	.zero		1
	.type		_ZN40_INTERNAL_bc7872ff_4_k_cu_bd788503_314084cuda3std6ranges3__45__cpo4swapE,@object
	.size		_ZN40_INTERNAL_bc7872ff_4_k_cu_bd788503_314084cuda3std6ranges3__45__cpo4swapE,(.L_11 - _ZN40_INTERNAL_bc7872ff_4_k_cu_bd788503_314084cuda3std6ranges3__45__cpo4swapE)
_ZN40_INTERNAL_bc7872ff_4_k_cu_bd788503_314084cuda3std6ranges3__45__cpo4swapE:
	.zero		1
.L_11:


//--------------------- .nv.constant0._ZN7cutlass13device_kernelINS_4gemm6kernel13GemmUniversalIN4cute5tupleIJiiiiEEENS1_10collective13CollectiveMmaINS1_35MainloopSm100TmaUmmaWarpSpecializedILi10ELi2ELi4ENS5_IJNS4_1CILi4EEENSA_ILi2EEENSA_ILi1EEEEEEEENS5_IJNSA_ILi64EEENSA_ILi256EEESG_EEENS_12float_e4m3_tENS5_IJlSD_lEEESJ_SK_NS4_8TiledMMAINS4_8MMA_AtomIJNS4_10MMA_TraitsINS4_19SM100_MMA_F8F6F4_SSEJSJ_SJ_fSG_SH_NS4_17integral_constantINS4_4UMMA5MajorELSR_0EEESS_NSP_INSQ_7ScaleInELST_0EEESU_EEEEEENS4_6LayoutINS5_IJSD_SD_SD_EEENS5_IJNSA_ILi0EEESZ_SZ_EEEEENS5_IJNS4_10UnderscoreES12_S12_EEEEENS4_23SM90_TMA_LOAD_MULTICASTENS4_14ComposedLayoutINS4_7SwizzleILi2ELi4ELi3EEENS4_18smem_ptr_flag_bitsILi8EEENSX_INS5_IJNSA_ILi8EEESG_EEENS5_IJSG_SD_EEEEEEEvNS4_8identityES15_S1F_vS1G_EENS_8epilogue10collective18CollectiveEpilogueINS1I_23Sm100TmaWarpSpecializedILi4ELi2ELi32ELb0ELb0EEEJSI_NS5_IJNSX_ISG_SD_EES1N_EEESJ_SK_SJ_SK_NS1I_6fusion15FusionCallbacksIS1M_NS1P_17LinearCombinationISJ_fSJ_fLNS_15FloatRoundStyleE2EEESI_S1O_JEEENS4_5SM1004TMEM4LOAD26SM100_TMEM_LOAD_16dp32b32xENS4_13SM90_TMA_LOADES1F_NS4_39AutoVectorizingCopyWithAssumedAlignmentILi128EEENS4_14SM90_TMA_STOREES1F_S21_S21_EEEvvEEEEvNT_6ParamsE --------------------------
	.section	.nv.constant0._ZN7cutlass13device_kernelINS_4gemm6kernel13GemmUniversalIN4cute5tupleIJiiiiEEENS1_10collective13CollectiveMmaINS1_35MainloopSm100TmaUmmaWarpSpecializedILi10ELi2ELi4ENS5_IJNS4_1CILi4EEENSA_ILi2EEENSA_ILi1EEEEEEEENS5_IJNSA_ILi64EEENSA_ILi256EEESG_EEENS_12float_e4m3_tENS5_IJlSD_lEEESJ_SK_NS4_8TiledMMAINS4_8MMA_AtomIJNS4_10MMA_TraitsINS4_19SM100_MMA_F8F6F4_SSEJSJ_SJ_fSG_SH_NS4_17integral_constantINS4_4UMMA5MajorELSR_0EEESS_NSP_INSQ_7ScaleInELST_0EEESU_EEEEEENS4_6LayoutINS5_IJSD_SD_SD_EEENS5_IJNSA_ILi0EEESZ_SZ_EEEEENS5_IJNS4_10UnderscoreES12_S12_EEEEENS4_23SM90_TMA_LOAD_MULTICASTENS4_14ComposedLayoutINS4_7SwizzleILi2ELi4ELi3EEENS4_18smem_ptr_flag_bitsILi8EEENSX_INS5_IJNSA_ILi8EEESG_EEENS5_IJSG_SD_EEEEEEEvNS4_8identityES15_S1F_vS1G_EENS_8epilogue10collective18CollectiveEpilogueINS1I_23Sm100TmaWarpSpecializedILi4ELi2ELi32ELb0ELb0EEEJSI_NS5_IJNSX_ISG_SD_EES1N_EEESJ_SK_SJ_SK_NS1I_6fusion15FusionCallbacksIS1M_NS1P_17LinearCombinationISJ_fSJ_fLNS_15FloatRoundStyleE2EEESI_S1O_JEEENS4_5SM1004TMEM4LOAD26SM100_TMEM_LOAD_16dp32b32xENS4_13SM90_TMA_LOADES1F_NS4_39AutoVectorizingCopyWithAssumedAlignmentILi128EEENS4_14SM90_TMA_STOREES1F_S21_S21_EEEvvEEEEvNT_6ParamsE,"a",@progbits
	.sectionflags	@""
	.align	4
.nv.constant0._ZN7cutlass13device_kernelINS_4gemm6kernel13GemmUniversalIN4cute5tupleIJiiiiEEENS1_10collective13CollectiveMmaINS1_35MainloopSm100TmaUmmaWarpSpecializedILi10ELi2ELi4ENS5_IJNS4_1CILi4EEENSA_ILi2EEENSA_ILi1EEEEEEEENS5_IJNSA_ILi64EEENSA_ILi256EEESG_EEENS_12float_e4m3_tENS5_IJlSD_lEEESJ_SK_NS4_8TiledMMAINS4_8MMA_AtomIJNS4_10MMA_TraitsINS4_19SM100_MMA_F8F6F4_SSEJSJ_SJ_fSG_SH_NS4_17integral_constantINS4_4UMMA5MajorELSR_0EEESS_NSP_INSQ_7ScaleInELST_0EEESU_EEEEEENS4_6LayoutINS5_IJSD_SD_SD_EEENS5_IJNSA_ILi0EEESZ_SZ_EEEEENS5_IJNS4_10UnderscoreES12_S12_EEEEENS4_23SM90_TMA_LOAD_MULTICASTENS4_14ComposedLayoutINS4_7SwizzleILi2ELi4ELi3EEENS4_18smem_ptr_flag_bitsILi8EEENSX_INS5_IJNSA_ILi8EEESG_EEENS5_IJSG_SD_EEEEEEEvNS4_8identityES15_S1F_vS1G_EENS_8epilogue10collective18CollectiveEpilogueINS1I_23Sm100TmaWarpSpecializedILi4ELi2ELi32ELb0ELb0EEEJSI_NS5_IJNSX_ISG_SD_EES1N_EEESJ_SK_SJ_SK_NS1I_6fusion15FusionCallbacksIS1M_NS1P_17LinearCombinationISJ_fSJ_fLNS_15FloatRoundStyleE2EEESI_S1O_JEEENS4_5SM1004TMEM4LOAD26SM100_TMEM_LOAD_16dp32b32xENS4_13SM90_TMA_LOADES1F_NS4_39AutoVectorizingCopyWithAssumedAlignmentILi128EEENS4_14SM90_TMA_STOREES1F_S21_S21_EEEvvEEEEvNT_6ParamsE:
	.zero		2944


//--------------------- SYMBOLS --------------------------

	.type		.nv.reservedSmem.offset0,@object
	.size		.nv.reservedSmem.offset0,0x4
	.type		.nv.reservedSmem.cap,@object
	.size		.nv.reservedSmem.cap,0x4
	.type		__assertfail,@function
